// auto-generated by cutlass_sweep.gemm — config: {"arch": "sm_90", "cluster_m": 1, "cluster_n": 1, "dtype": "e4m3", "dtype_b": "e4m3", "layout": "nt", "stages": 0, "tile_k": 128, "tile_m": 256, "tile_n": 80}
#include "cutlass/cutlass.h"
#include "cutlass/gemm/collective/collective_builder.hpp"
#include "cutlass/gemm/device/gemm_universal_adapter.h"
#include "cutlass/gemm/kernel/gemm_universal.hpp"
#include "cutlass/epilogue/collective/collective_builder.hpp"

using ElemA = cutlass::float_e4m3_t;
using ElemB = cutlass::float_e4m3_t;
using ElemCD = cutlass::float_e4m3_t;
using Acc  = float;
using TileShape    = cute::Shape<cute::_256, cute::_80, cute::_128>;
using ClusterShape = cute::Shape<cute::_1, cute::_1, cute::_1>;

using CollectiveEpilogue = typename cutlass::epilogue::collective::CollectiveBuilder<
    cutlass::arch::Sm90, cutlass::arch::OpClassTensorOp,
    TileShape, ClusterShape,
    cutlass::epilogue::collective::EpilogueTileAuto,
    Acc, Acc,
    ElemCD, cutlass::layout::RowMajor, 128 / cutlass::sizeof_bits<ElemCD>::value,
    ElemCD, cutlass::layout::RowMajor, 128 / cutlass::sizeof_bits<ElemCD>::value,
    cutlass::epilogue::collective::EpilogueScheduleAuto
  >::CollectiveOp;

using CollectiveMainloop = typename cutlass::gemm::collective::CollectiveBuilder<
    cutlass::arch::Sm90, cutlass::arch::OpClassTensorOp,
    ElemA, cutlass::layout::RowMajor, 128 / cutlass::sizeof_bits<ElemA>::value,
    ElemB, cutlass::layout::ColumnMajor, 128 / cutlass::sizeof_bits<ElemB>::value,
    Acc,
    TileShape, ClusterShape,
    cutlass::gemm::collective::StageCountAutoCarveout<static_cast<int>(sizeof(typename CollectiveEpilogue::SharedStorage))>,
    cutlass::gemm::collective::KernelScheduleAuto
  >::CollectiveOp;

using GemmKernel = cutlass::gemm::kernel::GemmUniversal<
    cute::Shape<int,int,int,int>,
    CollectiveMainloop,
    CollectiveEpilogue
>;
using Gemm = cutlass::gemm::device::GemmUniversalAdapter<GemmKernel>;

// Force the device kernel symbol into the cubin without needing a host main.
auto* _anchor = &cutlass::device_kernel<GemmKernel>;


// ===== COMPILED SASS (sm_90a) =====

	.target	sm_90a

	.elftype	@"ET_EXEC"


//--------------------- .note.nv.tkinfo           --------------------------
	.section	.note.nv.tkinfo,"",@"SHT_NOTE"
	.sectionflags	@"SHF_NOTE_NV_TKINFO"
	.tkinfo
        /*0018*/ 	.word	0x00000002
        /*0030*/ 	.string	""
        /*0030*/ 	.string	"ptxas"
        /*0030*/ 	.string	"Cuda compilation tools, release 13.0, V13.0.88"
        /*0030*/ 	.string	"Build cuda_13.0.r13.0/compiler.36424714_0"
        /*0030*/ 	.string	"-arch sm_90a -m 64 "



//--------------------- .note.nv.cuinfo           --------------------------
	.section	.note.nv.cuinfo,"",@"SHT_NOTE"
	.sectionflags	@"SHF_NOTE_NV_CUINFO"
        /*0018*/ 	.short	0x0002
        /*001a*/ 	.short	0x005a
        /*001c*/ 	.short	0x0082
	.zero		2


//--------------------- .nv.info                  --------------------------
	.section	.nv.info,"",@"SHT_CUDA_INFO"
	.align	4


	//----- nvinfo : EIATTR_REGCOUNT
	.align		4
        /*0000*/ 	.byte	0x04, 0x2f
        /*0002*/ 	.short	(.L_12 - .L_11)
	.align		4
.L_11:
        /*0004*/ 	.word	index@(_ZN7cutlass13device_kernelINS_4gemm6kernel13GemmUniversalIN4cute5tupleIJiiiiEEENS1_10collective13CollectiveMmaINS1_37MainloopSm90TmaGmmaWarpSpecializedFP8ILi5ENS5_IJNS4_1CILi1EEESB_SB_EEENS1_35KernelTmaWarpSpecializedCooperativeEEENS5_IJNSA_ILi256EEENSA_ILi80EEENSA_ILi128EEEEEENS_12float_e4m3_tENS5_IJlSB_lEEESJ_SK_NS4_8TiledMMAINS4_8MMA_AtomIJNS4_4SM904GMMA30MMA_64x16x32_F32E4M3E4M3_SS_TNILNSO_7ScaleInE1ELSQ_1EEEEEENS4_6LayoutINS5_IJNSA_ILi2EEESB_SB_EEENS5_IJSB_NSA_ILi0EEESW_EEEEENS5_IJNS4_10UnderscoreESZ_SZ_EEEEENS4_13SM90_TMA_LOADENS4_14ComposedLayoutINS4_7SwizzleILi3ELi4ELi3EEENS4_18smem_ptr_flag_bitsILi8EEENST_INS5_IJNSA_ILi8EEESH_EEENS5_IJSH_SB_EEEEEEEvNS4_8identityES12_S1C_vS1D_EENS_8epilogue10collective6detail29Sm90TmaWarpSpecializedAdapterINS1G_15DefaultEpilogueISJ_SK_SK_NS1F_6thread17LinearCombinationISJ_Li1EffLNS1K_9ScaleType4KindE0ELNS_15FloatRoundStyleE2ESJ_EENS1_15EpilogueDefaultEEEEEvvEEEEvNT_6ParamsE)
        /*0008*/ 	.word	0x000000a8


	//----- nvinfo : EIATTR_FRAME_SIZE
	.align		4
.L_12:
        /*000c*/ 	.byte	0x04, 0x11
        /*000e*/ 	.short	(.L_14 - .L_13)
	.align		4
.L_13:
        /*0010*/ 	.word	index@(_ZN7cutlass13device_kernelINS_4gemm6kernel13GemmUniversalIN4cute5tupleIJiiiiEEENS1_10collective13CollectiveMmaINS1_37MainloopSm90TmaGmmaWarpSpecializedFP8ILi5ENS5_IJNS4_1CILi1EEESB_SB_EEENS1_35KernelTmaWarpSpecializedCooperativeEEENS5_IJNSA_ILi256EEENSA_ILi80EEENSA_ILi128EEEEEENS_12float_e4m3_tENS5_IJlSB_lEEESJ_SK_NS4_8TiledMMAINS4_8MMA_AtomIJNS4_4SM904GMMA30MMA_64x16x32_F32E4M3E4M3_SS_TNILNSO_7ScaleInE1ELSQ_1EEEEEENS4_6LayoutINS5_IJNSA_ILi2EEESB_SB_EEENS5_IJSB_NSA_ILi0EEESW_EEEEENS5_IJNS4_10UnderscoreESZ_SZ_EEEEENS4_13SM90_TMA_LOADENS4_14ComposedLayoutINS4_7SwizzleILi3ELi4ELi3EEENS4_18smem_ptr_flag_bitsILi8EEENST_INS5_IJNSA_ILi8EEESH_EEENS5_IJSH_SB_EEEEEEEvNS4_8identityES12_S1C_vS1D_EENS_8epilogue10collective6detail29Sm90TmaWarpSpecializedAdapterINS1G_15DefaultEpilogueISJ_SK_SK_NS1F_6thread17LinearCombinationISJ_Li1EffLNS1K_9ScaleType4KindE0ELNS_15FloatRoundStyleE2ESJ_EENS1_15EpilogueDefaultEEEEEvvEEEEvNT_6ParamsE)
        /*0014*/ 	.word	0x00000000


	//----- nvinfo : EIATTR_MIN_STACK_SIZE
	.align		4
.L_14:
        /*0018*/ 	.byte	0x04, 0x12
        /*001a*/ 	.short	(.L_16 - .L_15)
	.align		4
.L_15:
        /*001c*/ 	.word	index@(_ZN7cutlass13device_kernelINS_4gemm6kernel13GemmUniversalIN4cute5tupleIJiiiiEEENS1_10collective13CollectiveMmaINS1_37MainloopSm90TmaGmmaWarpSpecializedFP8ILi5ENS5_IJNS4_1CILi1EEESB_SB_EEENS1_35KernelTmaWarpSpecializedCooperativeEEENS5_IJNSA_ILi256EEENSA_ILi80EEENSA_ILi128EEEEEENS_12float_e4m3_tENS5_IJlSB_lEEESJ_SK_NS4_8TiledMMAINS4_8MMA_AtomIJNS4_4SM904GMMA30MMA_64x16x32_F32E4M3E4M3_SS_TNILNSO_7ScaleInE1ELSQ_1EEEEEENS4_6LayoutINS5_IJNSA_ILi2EEESB_SB_EEENS5_IJSB_NSA_ILi0EEESW_EEEEENS5_IJNS4_10UnderscoreESZ_SZ_EEEEENS4_13SM90_TMA_LOADENS4_14ComposedLayoutINS4_7SwizzleILi3ELi4ELi3EEENS4_18smem_ptr_flag_bitsILi8EEENST_INS5_IJNSA_ILi8EEESH_EEENS5_IJSH_SB_EEEEEEEvNS4_8identityES12_S1C_vS1D_EENS_8epilogue10collective6detail29Sm90TmaWarpSpecializedAdapterINS1G_15DefaultEpilogueISJ_SK_SK_NS1F_6thread17LinearCombinationISJ_Li1EffLNS1K_9ScaleType4KindE0ELNS_15FloatRoundStyleE2ESJ_EENS1_15EpilogueDefaultEEEEEvvEEEEvNT_6ParamsE)
        /*0020*/ 	.word	0x00000000
.L_16:


//--------------------- .nv.compat                --------------------------
	.section	.nv.compat,"",@"SHT_CUDA_COMPAT_INFO"
	.align	4
        /*0000*/ 	.byte	0x02, 0x09, 0x01, 0x00, 0x02, 0x02, 0x04, 0x00, 0x02, 0x05, 0x05, 0x00, 0x03, 0x07, 0x01, 0x01
        /*0010*/ 	.byte	0x02, 0x03, 0x01, 0x00, 0x02, 0x06, 0x01, 0x00, 0x04, 0x0b, 0x08, 0x00, 0x00, 0x00, 0x00, 0x00
        /*0020*/ 	.byte	0x00, 0x00, 0x00, 0x00


//--------------------- .nv.info._ZN7cutlass13device_kernelINS_4gemm6kernel13GemmUniversalIN4cute5tupleIJiiiiEEENS1_10collective13CollectiveMmaINS1_37MainloopSm90TmaGmmaWarpSpecializedFP8ILi5ENS5_IJNS4_1CILi1EEESB_SB_EEENS1_35KernelTmaWarpSpecializedCooperativeEEENS5_IJNSA_ILi256EEENSA_ILi80EEENSA_ILi128EEEEEENS_12float_e4m3_tENS5_IJlSB_lEEESJ_SK_NS4_8TiledMMAINS4_8MMA_AtomIJNS4_4SM904GMMA30MMA_64x16x32_F32E4M3E4M3_SS_TNILNSO_7ScaleInE1ELSQ_1EEEEEENS4_6LayoutINS5_IJNSA_ILi2EEESB_SB_EEENS5_IJSB_NSA_ILi0EEESW_EEEEENS5_IJNS4_10UnderscoreESZ_SZ_EEEEENS4_13SM90_TMA_LOADENS4_14ComposedLayoutINS4_7SwizzleILi3ELi4ELi3EEENS4_18smem_ptr_flag_bitsILi8EEENST_INS5_IJNSA_ILi8EEESH_EEENS5_IJSH_SB_EEEEEEEvNS4_8identityES12_S1C_vS1D_EENS_8epilogue10collective6detail29Sm90TmaWarpSpecializedAdapterINS1G_15DefaultEpilogueISJ_SK_SK_NS1F_6thread17LinearCombinationISJ_Li1EffLNS1K_9ScaleType4KindE0ELNS_15FloatRoundStyleE2ESJ_EENS1_15EpilogueDefaultEEEEEvvEEEEvNT_6ParamsE --------------------------
	.section	.nv.info._ZN7cutlass13device_kernelINS_4gemm6kernel13GemmUniversalIN4cute5tupleIJiiiiEEENS1_10collective13CollectiveMmaINS1_37MainloopSm90TmaGmmaWarpSpecializedFP8ILi5ENS5_IJNS4_1CILi1EEESB_SB_EEENS1_35KernelTmaWarpSpecializedCooperativeEEENS5_IJNSA_ILi256EEENSA_ILi80EEENSA_ILi128EEEEEENS_12float_e4m3_tENS5_IJlSB_lEEESJ_SK_NS4_8TiledMMAINS4_8MMA_AtomIJNS4_4SM904GMMA30MMA_64x16x32_F32E4M3E4M3_SS_TNILNSO_7ScaleInE1ELSQ_1EEEEEENS4_6LayoutINS5_IJNSA_ILi2EEESB_SB_EEENS5_IJSB_NSA_ILi0EEESW_EEEEENS5_IJNS4_10UnderscoreESZ_SZ_EEEEENS4_13SM90_TMA_LOADENS4_14ComposedLayoutINS4_7SwizzleILi3ELi4ELi3EEENS4_18smem_ptr_flag_bitsILi8EEENST_INS5_IJNSA_ILi8EEESH_EEENS5_IJSH_SB_EEEEEEEvNS4_8identityES12_S1C_vS1D_EENS_8epilogue10collective6detail29Sm90TmaWarpSpecializedAdapterINS1G_15DefaultEpilogueISJ_SK_SK_NS1F_6thread17LinearCombinationISJ_Li1EffLNS1K_9ScaleType4KindE0ELNS_15FloatRoundStyleE2ESJ_EENS1_15EpilogueDefaultEEEEEvvEEEEvNT_6ParamsE,"",@"SHT_CUDA_INFO"
	.sectionflags	@""
	.align	4


	//----- nvinfo : EIATTR_CUDA_API_VERSION
	.align		4
        /*0000*/ 	.byte	0x04, 0x37
        /*0002*/ 	.short	(.L_18 - .L_17)
.L_17:
        /*0004*/ 	.word	0x00000082


	//----- nvinfo : EIATTR_KPARAM_INFO
	.align		4
.L_18:
        /*0008*/ 	.byte	0x04, 0x17
        /*000a*/ 	.short	(.L_20 - .L_19)
.L_19:
        /*000c*/ 	.word	0x00000000
        /*0010*/ 	.short	0x0000
        /*0012*/ 	.short	0x0070
        /*0014*/ 	.byte	0x00, 0xf0, 0x01, 0x10


	//----- nvinfo : EIATTR_SPARSE_MMA_MASK
	.align		4
.L_20:
        /*0018*/ 	.byte	0x03, 0x50
        /*001a*/ 	.short	0x0000


	//----- nvinfo : EIATTR_MAXREG_COUNT
	.align		4
        /*001c*/ 	.byte	0x03, 0x1b
        /*001e*/ 	.short	0x00a8


	//----- nvinfo : EIATTR_NUM_BARRIERS
	.align		4
        /*0020*/ 	.byte	0x02, 0x4c
        /*0022*/ 	.byte	0x01
	.zero		1


	//----- nvinfo : EIATTR_MERCURY_ISA_VERSION
	.align		4
        /*0024*/ 	.byte	0x03, 0x5f
        /*0026*/ 	.short	0x0101


	//----- nvinfo : EIATTR_INT_WARP_WIDE_INSTR_OFFSETS
	.align		4
        /*0028*/ 	.byte	0x04, 0x31
        /*002a*/ 	.short	(.L_22 - .L_21)


	//   ....[0]....
.L_21:
        /*002c*/ 	.word	0x00000460


	//   ....[1]....
        /*0030*/ 	.word	0x00000470


	//   ....[2]....
        /*0034*/ 	.word	0x00000560


	//----- nvinfo : EIATTR_COOP_GROUP_MASK_REGIDS
	.align		4
.L_22:
        /*0038*/ 	.byte	0x04, 0x29
        /*003a*/ 	.short	(.L_24 - .L_23)


	//   ....[0]....
.L_23:
        /*003c*/ 	.word	0xffffffff


	//   ....[1]....
        /*0040*/ 	.word	0xffffffff


	//   ....[2]....
        /*0044*/ 	.word	0xffffffff


	//   ....[3]....
        /*0048*/ 	.word	0xffffffff


	//   ....[4]....
        /*004c*/ 	.word	0xffffffff


	//----- nvinfo : EIATTR_COOP_GROUP_INSTR_OFFSETS
	.align		4
.L_24:
        /*0050*/ 	.byte	0x04, 0x28
        /*0052*/ 	.short	(.L_26 - .L_25)


	//   ....[0]....
.L_25:
        /*0054*/ 	.word	0x00000060


	//   ....[1]....
        /*0058*/ 	.word	0x00000070


	//   ....[2]....
        /*005c*/ 	.word	0x00000190


	//   ....[3]....
        /*0060*/ 	.word	0x000003c0


	//   ....[4]....
        /*0064*/ 	.word	0x00001060


	//----- nvinfo : EIATTR_REG_RECONFIG
	.align		4
.L_26:
        /*0068*/ 	.byte	0x01, 0x54
	.zero		2


	//----- nvinfo : EIATTR_MBARRIER_INSTR_OFFSETS
	.align		4
        /*006c*/ 	.byte	0x04, 0x39
        /*006e*/ 	.short	(.L_28 - .L_27)


	//   ....[0]....
.L_27:
        /*0070*/ 	.word	0x00000310
        /*0074*/ 	.word	0x000000ff
        /*0078*/ 	.word	0x00000000
        /*007c*/ 	.short	0x0100
        /*007e*/ 	.byte	0x0a
	.zero		1


	//   ....[1]....
        /*0080*/ 	.word	0x00000320
        /*0084*/ 	.word	0x000000ff
        /*0088*/ 	.word	0x00000028
        /*008c*/ 	.short	0x0100
        /*008e*/ 	.byte	0x0a
	.zero		1


	//   ....[2]....
        /*0090*/ 	.word	0x00000330
        /*0094*/ 	.word	0x000000ff
        /*0098*/ 	.word	0x00000008
        /*009c*/ 	.short	0x0100
        /*009e*/ 	.byte	0x0a
	.zero		1


	//   ....[3]....
        /*00a0*/ 	.word	0x00000340
        /*00a4*/ 	.word	0x000000ff
        /*00a8*/ 	.word	0x00000030
        /*00ac*/ 	.short	0x0100
        /*00ae*/ 	.byte	0x0a
	.zero		1


	//   ....[4]....
        /*00b0*/ 	.word	0x00000350
        /*00b4*/ 	.word	0x000000ff
        /*00b8*/ 	.word	0x00000010
        /*00bc*/ 	.short	0x0100
        /*00be*/ 	.byte	0x0a
	.zero		1


	//   ....[5]....
        /*00c0*/ 	.word	0x00000360
        /*00c4*/ 	.word	0x000000ff
        /*00c8*/ 	.word	0x00000038
        /*00cc*/ 	.short	0x0100
        /*00ce*/ 	.byte	0x0a
	.zero		1


	//   ....[6]....
        /*00d0*/ 	.word	0x00000370
        /*00d4*/ 	.word	0x000000ff
        /*00d8*/ 	.word	0x00000018
        /*00dc*/ 	.short	0x0100
        /*00de*/ 	.byte	0x0a
	.zero		1


	//   ....[7]....
        /*00e0*/ 	.word	0x00000380
        /*00e4*/ 	.word	0x000000ff
        /*00e8*/ 	.word	0x00000040
        /*00ec*/ 	.short	0x0100
        /*00ee*/ 	.byte	0x0a
	.zero		1


	//   ....[8]....
        /*00f0*/ 	.word	0x00000390
        /*00f4*/ 	.word	0x000000ff
        /*00f8*/ 	.word	0x00000020
        /*00fc*/ 	.short	0x0100
        /*00fe*/ 	.byte	0x0a
	.zero		1


	//   ....[9]....
        /*0100*/ 	.word	0x000003a0
        /*0104*/ 	.word	0x000000ff
        /*0108*/ 	.word	0x00000048
        /*010c*/ 	.short	0x0100
        /*010e*/ 	.byte	0x0a
	.zero		1


	//   ....[10]....
        /*0110*/ 	.word	0x00000590
        /*0114*/ 	.word	0x000000ff
        /*0118*/ 	.word	0x00000060
        /*011c*/ 	.short	0x0100
        /*011e*/ 	.byte	0x08
	.zero		1


	//   ....[11]....
        /*0120*/ 	.word	0x000005c0
        /*0124*/ 	.word	0x000000ff
        /*0128*/ 	.word	0x00000068
        /*012c*/ 	.short	0x0100
        /*012e*/ 	.byte	0x08
	.zero		1


	//   ....[12]....
        /*0130*/ 	.word	0x00001690
        /*0134*/ 	.word	0x000000ff
        /*0138*/ 	.word	0x00000000
        /*013c*/ 	.short	0x010a
        /*013e*/ 	.byte	0x0f
	.zero		1


	//   ....[13]....
        /*0140*/ 	.word	0x000016f0
        /*0144*/ 	.word	0x000000ff
        /*0148*/ 	.word	0x00000000
        /*014c*/ 	.short	0x010a
        /*014e*/ 	.byte	0x0f
	.zero		1


	//   ....[14]....
        /*0150*/ 	.word	0x00002b40
        /*0154*/ 	.word	0x000000ff
        /*0158*/ 	.word	0x00000000
        /*015c*/ 	.short	0x010a
        /*015e*/ 	.byte	0x12
	.zero		1


	//   ....[15]....
        /*0160*/ 	.word	0x00002b80
        /*0164*/ 	.word	0x000000ff
        /*0168*/ 	.word	0x00000000
        /*016c*/ 	.short	0x010a
        /*016e*/ 	.byte	0x12
	.zero		1


	//   ....[16]....
        /*0170*/ 	.word	0x00003c80
        /*0174*/ 	.word	0x000000ff
        /*0178*/ 	.word	0x00000000
        /*017c*/ 	.short	0x0101
        /*017e*/ 	.byte	0x11
	.zero		1


	//   ....[17]....
        /*0180*/ 	.word	0x00004410
        /*0184*/ 	.word	0x000000ff
        /*0188*/ 	.word	0x00000000
        /*018c*/ 	.short	0x0101
        /*018e*/ 	.byte	0x06
	.zero		1


	//   ....[18]....
        /*0190*/ 	.word	0x0000b050
        /*0194*/ 	.word	0x0000000f
        /*0198*/ 	.word	0x00000028
        /*019c*/ 	.short	0x010a
        /*019e*/ 	.byte	0x3f
	.zero		1


	//   ....[19]....
        /*01a0*/ 	.word	0x0000b3e0
        /*01a4*/ 	.word	0x00000006
        /*01a8*/ 	.word	0x00000068
        /*01ac*/ 	.short	0x0101
        /*01ae*/ 	.byte	0x3f
	.zero		1


	//   ....[20]....
        /*01b0*/ 	.word	0x0000bb20
        /*01b4*/ 	.word	0x00000005
        /*01b8*/ 	.word	0x00000000
        /*01bc*/ 	.short	0x010a
        /*01be*/ 	.byte	0x3f
	.zero		1


	//   ....[21]....
        /*01c0*/ 	.word	0x0000bba0
        /*01c4*/ 	.word	0x00000007
        /*01c8*/ 	.word	0x00000000
        /*01cc*/ 	.short	0x010a
        /*01ce*/ 	.byte	0x3f
	.zero		1


	//   ....[22]....
        /*01d0*/ 	.word	0x0000bc30
        /*01d4*/ 	.word	0x00000008
        /*01d8*/ 	.word	0x00000000
        /*01dc*/ 	.short	0x010a
        /*01de*/ 	.byte	0x3f
	.zero		1


	//   ....[23]....
        /*01e0*/ 	.word	0x0000bcc0
        /*01e4*/ 	.word	0x0000000b
        /*01e8*/ 	.word	0x00000000
        /*01ec*/ 	.short	0x010a
        /*01ee*/ 	.byte	0x3f
	.zero		1


	//   ....[24]....
        /*01f0*/ 	.word	0x0000bd50
        /*01f4*/ 	.word	0x00000003
        /*01f8*/ 	.word	0x00000000
        /*01fc*/ 	.short	0x010a
        /*01fe*/ 	.byte	0x3f
	.zero		1


	//   ....[25]....
        /*0200*/ 	.word	0x0000bdc0
        /*0204*/ 	.word	0x00000007
        /*0208*/ 	.word	0x00000000
        /*020c*/ 	.short	0x010a
        /*020e*/ 	.byte	0x3f
	.zero		1


	//   ....[26]....
        /*0210*/ 	.word	0x0000be20
        /*0214*/ 	.word	0x000000a7
        /*0218*/ 	.word	0x00000000
        /*021c*/ 	.short	0x010a
        /*021e*/ 	.byte	0x3f
	.zero		1


	//   ....[27]....
        /*0220*/ 	.word	0x0000bef0
        /*0224*/ 	.word	0x0000000f
        /*0228*/ 	.word	0x00000028
        /*022c*/ 	.short	0x010a
        /*022e*/ 	.byte	0x3f
	.zero		1


	//   ....[28]....
        /*0230*/ 	.word	0x0000bfd0
        /*0234*/ 	.word	0x00000005
        /*0238*/ 	.word	0x00000000
        /*023c*/ 	.short	0x010a
        /*023e*/ 	.byte	0x3f
	.zero		1


	//   ....[29]....
        /*0240*/ 	.word	0x0000c020
        /*0244*/ 	.word	0x00000007
        /*0248*/ 	.word	0x00000000
        /*024c*/ 	.short	0x010a
        /*024e*/ 	.byte	0x3f
	.zero		1


	//   ....[30]....
        /*0250*/ 	.word	0x0000c070
        /*0254*/ 	.word	0x00000008
        /*0258*/ 	.word	0x00000000
        /*025c*/ 	.short	0x010a
        /*025e*/ 	.byte	0x3f
	.zero		1


	//   ....[31]....
        /*0260*/ 	.word	0x0000c0c0
        /*0264*/ 	.word	0x0000000b
        /*0268*/ 	.word	0x00000000
        /*026c*/ 	.short	0x010a
        /*026e*/ 	.byte	0x3f
	.zero		1


	//----- nvinfo : EIATTR_NUM_MBARRIERS
	.align		4
.L_28:
        /*0270*/ 	.byte	0x03, 0x38
        /*0272*/ 	.short	0x000c


	//----- nvinfo : EIATTR_EXIT_INSTR_OFFSETS
	.align		4
        /*0274*/ 	.byte	0x04, 0x1c
        /*0276*/ 	.short	(.L_30 - .L_29)


	//   ....[0]....
.L_29:
        /*0278*/ 	.word	0x00000620


	//   ....[1]....
        /*027c*/ 	.word	0x00000f30


	//   ....[2]....
        /*0280*/ 	.word	0x0000a6c0


	//   ....[3]....
        /*0284*/ 	.word	0x0000acf0


	//   ....[4]....
        /*0288*/ 	.word	0x0000bda0


	//----- nvinfo : EIATTR_MAX_THREADS
	.align		4
.L_30:
        /*028c*/ 	.byte	0x04, 0x05
        /*028e*/ 	.short	(.L_32 - .L_31)
.L_31:
        /*0290*/ 	.word	0x00000180
        /*0294*/ 	.word	0x00000001
        /*0298*/ 	.word	0x00000001


	//----- nvinfo : EIATTR_CRS_STACK_SIZE
	.align		4
.L_32:
        /*029c*/ 	.byte	0x04, 0x1e
        /*029e*/ 	.short	(.L_34 - .L_33)
.L_33:
        /*02a0*/ 	.word	0x00000000


	//----- nvinfo : EIATTR_CBANK_PARAM_SIZE
	.align		4
.L_34:
        /*02a4*/ 	.byte	0x03, 0x19
        /*02a6*/ 	.short	0x0470


	//----- nvinfo : EIATTR_PARAM_CBANK
	.align		4
        /*02a8*/ 	.byte	0x04, 0x0a
        /*02aa*/ 	.short	(.L_36 - .L_35)
	.align		4
.L_35:
        /*02ac*/ 	.word	index@(.nv.constant0._ZN7cutlass13device_kernelINS_4gemm6kernel13GemmUniversalIN4cute5tupleIJiiiiEEENS1_10collective13CollectiveMmaINS1_37MainloopSm90TmaGmmaWarpSpecializedFP8ILi5ENS5_IJNS4_1CILi1EEESB_SB_EEENS1_35KernelTmaWarpSpecializedCooperativeEEENS5_IJNSA_ILi256EEENSA_ILi80EEENSA_ILi128EEEEEENS_12float_e4m3_tENS5_IJlSB_lEEESJ_SK_NS4_8TiledMMAINS4_8MMA_AtomIJNS4_4SM904GMMA30MMA_64x16x32_F32E4M3E4M3_SS_TNILNSO_7ScaleInE1ELSQ_1EEEEEENS4_6LayoutINS5_IJNSA_ILi2EEESB_SB_EEENS5_IJSB_NSA_ILi0EEESW_EEEEENS5_IJNS4_10UnderscoreESZ_SZ_EEEEENS4_13SM90_TMA_LOADENS4_14ComposedLayoutINS4_7SwizzleILi3ELi4ELi3EEENS4_18smem_ptr_flag_bitsILi8EEENST_INS5_IJNSA_ILi8EEESH_EEENS5_IJSH_SB_EEEEEEEvNS4_8identityES12_S1C_vS1D_EENS_8epilogue10collective6detail29Sm90TmaWarpSpecializedAdapterINS1G_15DefaultEpilogueISJ_SK_SK_NS1F_6thread17LinearCombinationISJ_Li1EffLNS1K_9ScaleType4KindE0ELNS_15FloatRoundStyleE2ESJ_EENS1_15EpilogueDefaultEEEEEvvEEEEvNT_6ParamsE)
        /*02b0*/ 	.short	0x0210
        /*02b2*/ 	.short	0x0470


	//----- nvinfo : EIATTR_SW_WAR
	.align		4
.L_36:
        /*02b4*/ 	.byte	0x04, 0x36
        /*02b6*/ 	.short	(.L_38 - .L_37)
.L_37:
        /*02b8*/ 	.word	0x00000008
.L_38:


//--------------------- .nv.callgraph             --------------------------
	.section	.nv.callgraph,"",@"SHT_CUDA_CALLGRAPH"
	.align	4
	.sectionentsize	8
	.align		4
        /*0000*/ 	.word	0x00000000
	.align		4
        /*0004*/ 	.word	0xffffffff
	.align		4
        /*0008*/ 	.word	0x00000000
	.align		4
        /*000c*/ 	.word	0xfffffffe
	.align		4
        /*0010*/ 	.word	0x00000000
	.align		4
        /*0014*/ 	.word	0xfffffffd
	.align		4
        /*0018*/ 	.word	0x00000000
	.align		4
        /*001c*/ 	.word	0xfffffffc


//--------------------- .nv.constant4             --------------------------
	.section	.nv.constant4,"a",@progbits
	.align	8
	.align		8
.nv.constant4:
        /*0000*/ 	.dword	_ZN40_INTERNAL_5e4ecabd_4_k_cu_917ba328_110934cuda3std3__45__cpo5beginE
	.align		8
        /*0008*/ 	.dword	_ZN40_INTERNAL_5e4ecabd_4_k_cu_917ba328_110934cuda3std3__45__cpo3endE
	.align		8
        /*0010*/ 	.dword	_ZN40_INTERNAL_5e4ecabd_4_k_cu_917ba328_110934cuda3std3__45__cpo6cbeginE
	.align		8
        /*0018*/ 	.dword	_ZN40_INTERNAL_5e4ecabd_4_k_cu_917ba328_110934cuda3std3__45__cpo4cendE
	.align		8
        /*0020*/ 	.dword	_ZN40_INTERNAL_5e4ecabd_4_k_cu_917ba328_110934cuda3std3__442_GLOBAL__N__5e4ecabd_4_k_cu_917ba328_110936ignoreE
	.align		8
        /*0028*/ 	.dword	_ZN40_INTERNAL_5e4ecabd_4_k_cu_917ba328_110934cuda3std3__419piecewise_constructE
	.align		8
        /*0030*/ 	.dword	_ZN40_INTERNAL_5e4ecabd_4_k_cu_917ba328_110934cuda3std3__48in_placeE
	.align		8
        /*0038*/ 	.dword	_ZN40_INTERNAL_5e4ecabd_4_k_cu_917ba328_110934cuda3std6ranges3__45__cpo4swapE
	.align		8
        /*0040*/ 	.dword	_ZN40_INTERNAL_5e4ecabd_4_k_cu_917ba328_110934cuda3std6ranges3__45__cpo9iter_moveE
	.align		8
        /*0048*/ 	.dword	_ZN40_INTERNAL_5e4ecabd_4_k_cu_917ba328_110934cute7productE
	.align		8
        /*0050*/ 	.dword	_ZN40_INTERNAL_5e4ecabd_4_k_cu_917ba328_110934cute1_E


//--------------------- .text._ZN7cutlass13device_kernelINS_4gemm6kernel13GemmUniversalIN4cute5tupleIJiiiiEEENS1_10collective13CollectiveMmaINS1_37MainloopSm90TmaGmmaWarpSpecializedFP8ILi5ENS5_IJNS4_1CILi1EEESB_SB_EEENS1_35KernelTmaWarpSpecializedCooperativeEEENS5_IJNSA_ILi256EEENSA_ILi80EEENSA_ILi128EEEEEENS_12float_e4m3_tENS5_IJlSB_lEEESJ_SK_NS4_8TiledMMAINS4_8MMA_AtomIJNS4_4SM904GMMA30MMA_64x16x32_F32E4M3E4M3_SS_TNILNSO_7ScaleInE1ELSQ_1EEEEEENS4_6LayoutINS5_IJNSA_ILi2EEESB_SB_EEENS5_IJSB_NSA_ILi0EEESW_EEEEENS5_IJNS4_10UnderscoreESZ_SZ_EEEEENS4_13SM90_TMA_LOADENS4_14ComposedLayoutINS4_7SwizzleILi3ELi4ELi3EEENS4_18smem_ptr_flag_bitsILi8EEENST_INS5_IJNSA_ILi8EEESH_EEENS5_IJSH_SB_EEEEEEEvNS4_8identityES12_S1C_vS1D_EENS_8epilogue10collective6detail29Sm90TmaWarpSpecializedAdapterINS1G_15DefaultEpilogueISJ_SK_SK_NS1F_6thread17LinearCombinationISJ_Li1EffLNS1K_9ScaleType4KindE0ELNS_15FloatRoundStyleE2ESJ_EENS1_15EpilogueDefaultEEEEEvvEEEEvNT_6ParamsE --------------------------
	.section	.text._ZN7cutlass13device_kernelINS_4gemm6kernel13GemmUniversalIN4cute5tupleIJiiiiEEENS1_10collective13CollectiveMmaINS1_37MainloopSm90TmaGmmaWarpSpecializedFP8ILi5ENS5_IJNS4_1CILi1EEESB_SB_EEENS1_35KernelTmaWarpSpecializedCooperativeEEENS5_IJNSA_ILi256EEENSA_ILi80EEENSA_ILi128EEEEEENS_12float_e4m3_tENS5_IJlSB_lEEESJ_SK_NS4_8TiledMMAINS4_8MMA_AtomIJNS4_4SM904GMMA30MMA_64x16x32_F32E4M3E4M3_SS_TNILNSO_7ScaleInE1ELSQ_1EEEEEENS4_6LayoutINS5_IJNSA_ILi2EEESB_SB_EEENS5_IJSB_NSA_ILi0EEESW_EEEEENS5_IJNS4_10UnderscoreESZ_SZ_EEEEENS4_13SM90_TMA_LOADENS4_14ComposedLayoutINS4_7SwizzleILi3ELi4ELi3EEENS4_18smem_ptr_flag_bitsILi8EEENST_INS5_IJNSA_ILi8EEESH_EEENS5_IJSH_SB_EEEEEEEvNS4_8identityES12_S1C_vS1D_EENS_8epilogue10collective6detail29Sm90TmaWarpSpecializedAdapterINS1G_15DefaultEpilogueISJ_SK_SK_NS1F_6thread17LinearCombinationISJ_Li1EffLNS1K_9ScaleType4KindE0ELNS_15FloatRoundStyleE2ESJ_EENS1_15EpilogueDefaultEEEEEvvEEEEvNT_6ParamsE,"ax",@progbits
	.align	128
.text._ZN7cutlass13device_kernelINS_4gemm6kernel13GemmUniversalIN4cute5tupleIJiiiiEEENS1_10collective13CollectiveMmaINS1_37MainloopSm90TmaGmmaWarpSpecializedFP8ILi5ENS5_IJNS4_1CILi1EEESB_SB_EEENS1_35KernelTmaWarpSpecializedCooperativeEEENS5_IJNSA_ILi256EEENSA_ILi80EEENSA_ILi128EEEEEENS_12float_e4m3_tENS5_IJlSB_lEEESJ_SK_NS4_8TiledMMAINS4_8MMA_AtomIJNS4_4SM904GMMA30MMA_64x16x32_F32E4M3E4M3_SS_TNILNSO_7ScaleInE1ELSQ_1EEEEEENS4_6LayoutINS5_IJNSA_ILi2EEESB_SB_EEENS5_IJSB_NSA_ILi0EEESW_EEEEENS5_IJNS4_10UnderscoreESZ_SZ_EEEEENS4_13SM90_TMA_LOADENS4_14ComposedLayoutINS4_7SwizzleILi3ELi4ELi3EEENS4_18smem_ptr_flag_bitsILi8EEENST_INS5_IJNSA_ILi8EEESH_EEENS5_IJSH_SB_EEEEEEEvNS4_8identityES12_S1C_vS1D_EENS_8epilogue10collective6detail29Sm90TmaWarpSpecializedAdapterINS1G_15DefaultEpilogueISJ_SK_SK_NS1F_6thread17LinearCombinationISJ_Li1EffLNS1K_9ScaleType4KindE0ELNS_15FloatRoundStyleE2ESJ_EENS1_15EpilogueDefaultEEEEEvvEEEEvNT_6ParamsE:
        .type           _ZN7cutlass13device_kernelINS_4gemm6kernel13GemmUniversalIN4cute5tupleIJiiiiEEENS1_10collective13CollectiveMmaINS1_37MainloopSm90TmaGmmaWarpSpecializedFP8ILi5ENS5_IJNS4_1CILi1EEESB_SB_EEENS1_35KernelTmaWarpSpecializedCooperativeEEENS5_IJNSA_ILi256EEENSA_ILi80EEENSA_ILi128EEEEEENS_12float_e4m3_tENS5_IJlSB_lEEESJ_SK_NS4_8TiledMMAINS4_8MMA_AtomIJNS4_4SM904GMMA30MMA_64x16x32_F32E4M3E4M3_SS_TNILNSO_7ScaleInE1ELSQ_1EEEEEENS4_6LayoutINS5_IJNSA_ILi2EEESB_SB_EEENS5_IJSB_NSA_ILi0EEESW_EEEEENS5_IJNS4_10UnderscoreESZ_SZ_EEEEENS4_13SM90_TMA_LOADENS4_14ComposedLayoutINS4_7SwizzleILi3ELi4ELi3EEENS4_18smem_ptr_flag_bitsILi8EEENST_INS5_IJNSA_ILi8EEESH_EEENS5_IJSH_SB_EEEEEEEvNS4_8identityES12_S1C_vS1D_EENS_8epilogue10collective6detail29Sm90TmaWarpSpecializedAdapterINS1G_15DefaultEpilogueISJ_SK_SK_NS1F_6thread17LinearCombinationISJ_Li1EffLNS1K_9ScaleType4KindE0ELNS_15FloatRoundStyleE2ESJ_EENS1_15EpilogueDefaultEEEEEvvEEEEvNT_6ParamsE,@function
        .size           _ZN7cutlass13device_kernelINS_4gemm6kernel13GemmUniversalIN4cute5tupleIJiiiiEEENS1_10collective13CollectiveMmaINS1_37MainloopSm90TmaGmmaWarpSpecializedFP8ILi5ENS5_IJNS4_1CILi1EEESB_SB_EEENS1_35KernelTmaWarpSpecializedCooperativeEEENS5_IJNSA_ILi256EEENSA_ILi80EEENSA_ILi128EEEEEENS_12float_e4m3_tENS5_IJlSB_lEEESJ_SK_NS4_8TiledMMAINS4_8MMA_AtomIJNS4_4SM904GMMA30MMA_64x16x32_F32E4M3E4M3_SS_TNILNSO_7ScaleInE1ELSQ_1EEEEEENS4_6LayoutINS5_IJNSA_ILi2EEESB_SB_EEENS5_IJSB_NSA_ILi0EEESW_EEEEENS5_IJNS4_10UnderscoreESZ_SZ_EEEEENS4_13SM90_TMA_LOADENS4_14ComposedLayoutINS4_7SwizzleILi3ELi4ELi3EEENS4_18smem_ptr_flag_bitsILi8EEENST_INS5_IJNSA_ILi8EEESH_EEENS5_IJSH_SB_EEEEEEEvNS4_8identityES12_S1C_vS1D_EENS_8epilogue10collective6detail29Sm90TmaWarpSpecializedAdapterINS1G_15DefaultEpilogueISJ_SK_SK_NS1F_6thread17LinearCombinationISJ_Li1EffLNS1K_9ScaleType4KindE0ELNS_15FloatRoundStyleE2ESJ_EENS1_15EpilogueDefaultEEEEEvvEEEEvNT_6ParamsE,(.L_x_235 - _ZN7cutlass13device_kernelINS_4gemm6kernel13GemmUniversalIN4cute5tupleIJiiiiEEENS1_10collective13CollectiveMmaINS1_37MainloopSm90TmaGmmaWarpSpecializedFP8ILi5ENS5_IJNS4_1CILi1EEESB_SB_EEENS1_35KernelTmaWarpSpecializedCooperativeEEENS5_IJNSA_ILi256EEENSA_ILi80EEENSA_ILi128EEEEEENS_12float_e4m3_tENS5_IJlSB_lEEESJ_SK_NS4_8TiledMMAINS4_8MMA_AtomIJNS4_4SM904GMMA30MMA_64x16x32_F32E4M3E4M3_SS_TNILNSO_7ScaleInE1ELSQ_1EEEEEENS4_6LayoutINS5_IJNSA_ILi2EEESB_SB_EEENS5_IJSB_NSA_ILi0EEESW_EEEEENS5_IJNS4_10UnderscoreESZ_SZ_EEEEENS4_13SM90_TMA_LOADENS4_14ComposedLayoutINS4_7SwizzleILi3ELi4ELi3EEENS4_18smem_ptr_flag_bitsILi8EEENST_INS5_IJNSA_ILi8EEESH_EEENS5_IJSH_SB_EEEEEEEvNS4_8identityES12_S1C_vS1D_EENS_8epilogue10collective6detail29Sm90TmaWarpSpecializedAdapterINS1G_15DefaultEpilogueISJ_SK_SK_NS1F_6thread17LinearCombinationISJ_Li1EffLNS1K_9ScaleType4KindE0ELNS_15FloatRoundStyleE2ESJ_EENS1_15EpilogueDefaultEEEEEvvEEEEvNT_6ParamsE)
        .other          _ZN7cutlass13device_kernelINS_4gemm6kernel13GemmUniversalIN4cute5tupleIJiiiiEEENS1_10collective13CollectiveMmaINS1_37MainloopSm90TmaGmmaWarpSpecializedFP8ILi5ENS5_IJNS4_1CILi1EEESB_SB_EEENS1_35KernelTmaWarpSpecializedCooperativeEEENS5_IJNSA_ILi256EEENSA_ILi80EEENSA_ILi128EEEEEENS_12float_e4m3_tENS5_IJlSB_lEEESJ_SK_NS4_8TiledMMAINS4_8MMA_AtomIJNS4_4SM904GMMA30MMA_64x16x32_F32E4M3E4M3_SS_TNILNSO_7ScaleInE1ELSQ_1EEEEEENS4_6LayoutINS5_IJNSA_ILi2EEESB_SB_EEENS5_IJSB_NSA_ILi0EEESW_EEEEENS5_IJNS4_10UnderscoreESZ_SZ_EEEEENS4_13SM90_TMA_LOADENS4_14ComposedLayoutINS4_7SwizzleILi3ELi4ELi3EEENS4_18smem_ptr_flag_bitsILi8EEENST_INS5_IJNSA_ILi8EEESH_EEENS5_IJSH_SB_EEEEEEEvNS4_8identityES12_S1C_vS1D_EENS_8epilogue10collective6detail29Sm90TmaWarpSpecializedAdapterINS1G_15DefaultEpilogueISJ_SK_SK_NS1F_6thread17LinearCombinationISJ_Li1EffLNS1K_9ScaleType4KindE0ELNS_15FloatRoundStyleE2ESJ_EENS1_15EpilogueDefaultEEEEEvvEEEEvNT_6ParamsE,@"STO_CUDA_ENTRY STV_DEFAULT"
_ZN7cutlass13device_kernelINS_4gemm6kernel13GemmUniversalIN4cute5tupleIJiiiiEEENS1_10collective13CollectiveMmaINS1_37MainloopSm90TmaGmmaWarpSpecializedFP8ILi5ENS5_IJNS4_1CILi1EEESB_SB_EEENS1_35KernelTmaWarpSpecializedCooperativeEEENS5_IJNSA_ILi256EEENSA_ILi80EEENSA_ILi128EEEEEENS_12float_e4m3_tENS5_IJlSB_lEEESJ_SK_NS4_8TiledMMAINS4_8MMA_AtomIJNS4_4SM904GMMA30MMA_64x16x32_F32E4M3E4M3_SS_TNILNSO_7ScaleInE1ELSQ_1EEEEEENS4_6LayoutINS5_IJNSA_ILi2EEESB_SB_EEENS5_IJSB_NSA_ILi0EEESW_EEEEENS5_IJNS4_10UnderscoreESZ_SZ_EEEEENS4_13SM90_TMA_LOADENS4_14ComposedLayoutINS4_7SwizzleILi3ELi4ELi3EEENS4_18smem_ptr_flag_bitsILi8EEENST_INS5_IJNSA_ILi8EEESH_EEENS5_IJSH_SB_EEEEEEEvNS4_8identityES12_S1C_vS1D_EENS_8epilogue10collective6detail29Sm90TmaWarpSpecializedAdapterINS1G_15DefaultEpilogueISJ_SK_SK_NS1F_6thread17LinearCombinationISJ_Li1EffLNS1K_9ScaleType4KindE0ELNS_15FloatRoundStyleE2ESJ_EENS1_15EpilogueDefaultEEEEEvvEEEEvNT_6ParamsE:
[----:B------:R-:W-:Y:S01]  /*0000*/  LDC R1, c[0x0][0x28] ;  /* 0x00000a00ff017b82 */ /* 0x000fe20000000800 */
[----:B------:R-:W0:Y:S01]  /*0010*/  S2R R0, SR_TID.X ;  /* 0x0000000000007919 */ /* 0x000e220000002100 */
[----:B------:R-:W-:Y:S01]  /*0020*/  ELECT P0, URZ, PT ;  /* 0x00000000003f782f */ /* 0x000fe20003800000 */
[----:B------:R-:W-:Y:S01]  /*0030*/  BSSY B0, `(.L_x_0) ;  /* 0x0000015000007945 */ /* 0x000fe20003800000 */
[--C-:B0-----:R-:W-:Y:S02]  /*0040*/  SHF.R.U32.HI R2, RZ, 0x5, R0.reuse ;  /* 0x00000005ff027819 */ /* 0x101fe40000011600 */
[----:B------:R-:W-:-:S03]  /*0050*/  SHF.R.U32.HI R3, RZ, 0x7, R0 ;  /* 0x00000007ff037819 */ /* 0x000fc60000011600 */
[----:B------:R-:W0:Y:S04]  /*0060*/  SHFL.IDX PT, R4, R2, RZ, 0x1f ;  /* 0x00001fff02047589 */ /* 0x000e2800000e0000 */
[----:B------:R-:W1:Y:S01]  /*0070*/  SHFL.IDX PT, R3, R3, RZ, 0x1f ;  /* 0x00001fff03037589 */ /* 0x000e6200000e0000 */
[----:B0-----:R-:W-:Y:S02]  /*0080*/  R2UR UR4, R4 ;  /* 0x00000000040472ca */ /* 0x001fe400000e0000 */
[----:B-1----:R-:W-:-:S11]  /*0090*/  R2UR UR8, R3 ;  /* 0x00000000030872ca */ /* 0x002fd600000e0000 */
[----:B------:R-:W-:Y:S02]  /*00a0*/  USHF.R.S32.HI UR5, URZ, 0x1f, UR4 ;  /* 0x0000001f3f057899 */ /* 0x000fe40008011404 */
[----:B------:R-:W-:Y:S02]  /*00b0*/  ISETP.NE.OR P0, PT, RZ, UR4, !P0 ;  /* 0x00000004ff007c0c */ /* 0x000fe4000c705670 */
[----:B------:R-:W-:-:S04]  /*00c0*/  ULEA.HI UR5, UR5, UR4, URZ, 0x2 ;  /* 0x0000000405057291 */ /* 0x000fc8000f8f103f */
[----:B------:R-:W-:-:S04]  /*00d0*/  ULOP3.LUT UR5, UR5, 0xfffffffc, URZ, 0xc0, !UPT ;  /* 0xfffffffc05057892 */ /* 0x000fc8000f8ec03f */
[----:B------:R-:W-:-:S03]  /*00e0*/  UIADD3 UR6, UR4, -UR5, URZ ;  /* 0x8000000504067290 */ /* 0x000fc6000fffe03f */
[----:B------:R-:W-:Y:S09]  /*00f0*/  @P0 BRA `(.L_x_1) ;  /* 0x0000000000200947 */ /* 0x000ff20003800000 */
[----:B------:R-:W-:Y:S02]  /*0100*/  ULDC.64 UR4, c[0x0][0x198] ;  /* 0x0000660000047ab9 */ /* 0x000fe40000000a00 */
[----:B------:R-:W-:Y:S02]  /*0110*/  UIADD3 UR10, UP0, UR4, 0xf0, URZ ;  /* 0x000000f0040a7890 */ /* 0x000fe4000ff1e03f */
[----:B------:R-:W-:Y:S02]  /*0120*/  UIADD3 UR4, UP1, UR4, 0x1f0, URZ ;  /* 0x000001f004047890 */ /* 0x000fe4000ff3e03f */
[----:B------:R-:W-:Y:S02]  /*0130*/  UIADD3.X UR11, URZ, UR5, URZ, UP0, !UPT ;  /* 0x000000053f0b7290 */ /* 0x000fe400087fe43f */
[----:B------:R-:W-:-:S07]  /*0140*/  UIADD3.X UR5, URZ, UR5, URZ, UP1, !UPT ;  /* 0x000000053f057290 */ /* 0x000fce0008ffe43f */
[----:B------:R0:W-:Y:S02]  /*0150*/  UTMACCTL.PF [UR10] ;  /* 0x000000000a0079b9 */ /* 0x0001e40008040000 */
[----:B------:R0:W-:Y:S02]  /*0160*/  UTMACCTL.PF [UR4] ;  /* 0x00000000040079b9 */ /* 0x0001e40008040000 */
[----:B0-----:R-:W-:Y:S01]  /*0170*/  NOP ;  /* 0x0000000000007918 */ /* 0x001fe20000000000 */
.L_x_1:
[----:B------:R-:W-:Y:S05]  /*0180*/  BSYNC B0 ;  /* 0x0000000000007941 */ /* 0x000fea0003800000 */
.L_x_0:
[----:B------:R-:W0:Y:S01]  /*0190*/  SHFL.IDX PT, R3, R2, RZ, 0x1f ;  /* 0x00001fff02037589 */ /* 0x000e2200000e0000 */
[----:B------:R-:W-:Y:S01]  /*01a0*/  UISETP.NE.AND UP0, UPT, UR6, 0x3, UPT ;  /* 0x000000030600788c */ /* 0x000fe2000bf05270 */
[----:B------:R-:W-:Y:S01]  /*01b0*/  ISETP.NE.AND P1, PT, RZ, UR8, PT ;  /* 0x00000008ff007c0c */ /* 0x000fe2000bf25270 */
[----:B------:R-:W-:Y:S02]  /*01c0*/  UIADD3 UR11, UR8, -0x1, URZ ;  /* 0xffffffff080b7890 */ /* 0x000fe4000fffe03f */
[----:B------:R-:W-:Y:S02]  /*01d0*/  UISETP.EQ.OR UP0, UPT, UR6, URZ, !UP0 ;  /* 0x0000003f0600728c */ /* 0x000fe4000c702670 */
[----:B------:R-:W-:Y:S02]  /*01e0*/  UISETP.GE.U32.AND UP1, UPT, UR11, 0x2, UPT ;  /* 0x000000020b00788c */ /* 0x000fe4000bf26070 */
[----:B------:R-:W-:-:S04]  /*01f0*/  UISETP.EQ.AND UP0, UPT, UR8, URZ, UP0 ;  /* 0x0000003f0800728c */ /* 0x000fc80008702270 */
[----:B------:R-:W-:-:S04]  /*0200*/  USEL UR7, URZ, 0x1, !UP0 ;  /* 0x000000013f077887 */ /* 0x000fc8000c000000 */
[----:B------:R-:W-:Y:S01]  /*0210*/  USEL UR7, UR7, 0x2, UP1 ;  /* 0x0000000207077887 */ /* 0x000fe20008800000 */
[----:B0-----:R-:W-:-:S13]  /*0220*/  ISETP.NE.AND P0, PT, R3, RZ, PT ;  /* 0x000000ff0300720c */ /* 0x001fda0003f05270 */
[----:B------:R-:W-:Y:S05]  /*0230*/  @P0 BRA `(.L_x_2) ;  /* 0x0000000000600947 */ /* 0x000fea0003800000 */
[----:B------:R-:W0:Y:S01]  /*0240*/  S2UR UR10, SR_CgaCtaId ;  /* 0x00000000000a79c3 */ /* 0x000e220000008800 */
[----:B------:R-:W-:Y:S01]  /*0250*/  UMOV UR4, 0x400 ;  /* 0x0000040000047882 */ /* 0x000fe20000000000 */
[----:B------:R-:W-:Y:S01]  /*0260*/  UMOV UR5, 0x1 ;  /* 0x0000000100057882 */ /* 0x000fe20000000000 */
[----:B------:R-:W-:Y:S01]  /*0270*/  UMOV UR8, 0x100 ;  /* 0x0000010000087882 */ /* 0x000fe20000000000 */
[----:B------:R-:W-:Y:S01]  /*0280*/  ELECT P0, URZ, PT ;  /* 0x00000000003f782f */ /* 0x000fe20003800000 */
[----:B------:R-:W-:-:S04]  /*0290*/  UIADD3 UR8, -UR8, 0x100000, URZ ;  /* 0x0010000008087890 */ /* 0x000fc8000fffe13f */
[----:B------:R-:W-:Y:S02]  /*02a0*/  USHF.L.U32 UR9, UR8, 0xb, URZ ;  /* 0x0000000b08097899 */ /* 0x000fe4000800063f */
[----:B------:R-:W-:Y:S02]  /*02b0*/  USHF.L.U32 UR8, UR8, 0x1, URZ ;  /* 0x0000000108087899 */ /* 0x000fe4000800063f */
[----:B0-----:R-:W-:Y:S02]  /*02c0*/  ULEA UR10, UR10, UR4, 0x18 ;  /* 0x000000040a0a7291 */ /* 0x001fe4000f8ec03f */
[----:B------:R-:W-:-:S04]  /*02d0*/  UIADD3 UR4, -UR5, 0x100000, URZ ;  /* 0x0010000005047890 */ /* 0x000fc8000fffe13f */
[----:B------:R-:W-:Y:S02]  /*02e0*/  USHF.L.U32 UR5, UR4, 0xb, URZ ;  /* 0x0000000b04057899 */ /* 0x000fe4000800063f */
[----:B------:R-:W-:Y:S01]  /*02f0*/  USHF.L.U32 UR4, UR4, 0x1, URZ ;  /* 0x0000000104047899 */ /* 0x000fe2000800063f */
[----:B------:R-:W0:Y:S11]  /*0300*/  FENCE.VIEW.ASYNC.S ;  /* 0x00000000000073c6 */ /* 0x000e360000000000 */
[----:B0-----:R0:W1:Y:S01]  /*0310*/  SYNCS.EXCH.64 URZ, [UR10], UR4 ;  /* 0x000000040a3f75b2 */ /* 0x0010620008000100 */
[----:B------:R0:W2:Y:S01]  /*0320*/  SYNCS.EXCH.64 URZ, [UR10+0x28], UR8 ;  /* 0x000028080a3f75b2 */ /* 0x0000a20008000100 */
[----:B------:R0:W3:Y:S01]  /*0330*/  SYNCS.EXCH.64 URZ, [UR10+0x8], UR4 ;  /* 0x000008040a3f75b2 */ /* 0x0000e20008000100 */
[----:B------:R0:W4:Y:S01]  /*0340*/  SYNCS.EXCH.64 URZ, [UR10+0x30], UR8 ;  /* 0x000030080a3f75b2 */ /* 0x0001220008000100 */
[----:B------:R0:W0:Y:S01]  /*0350*/  SYNCS.EXCH.64 URZ, [UR10+0x10], UR4 ;  /* 0x000010040a3f75b2 */ /* 0x0000220008000100 */
[----:B------:R0:W0:Y:S01]  /*0360*/  SYNCS.EXCH.64 URZ, [UR10+0x38], UR8 ;  /* 0x000038080a3f75b2 */ /* 0x0000220008000100 */
[----:B------:R0:W0:Y:S01]  /*0370*/  SYNCS.EXCH.64 URZ, [UR10+0x18], UR4 ;  /* 0x000018040a3f75b2 */ /* 0x0000220008000100 */
[----:B------:R0:W0:Y:S01]  /*0380*/  SYNCS.EXCH.64 URZ, [UR10+0x40], UR8 ;  /* 0x000040080a3f75b2 */ /* 0x0000220008000100 */
[----:B------:R0:W0:Y:S01]  /*0390*/  SYNCS.EXCH.64 URZ, [UR10+0x20], UR4 ;  /* 0x000020040a3f75b2 */ /* 0x0000220008000100 */
[----:B------:R0:W0:Y:S01]  /*03a0*/  SYNCS.EXCH.64 URZ, [UR10+0x48], UR8 ;  /* 0x000048080a3f75b2 */ /* 0x0000220008000100 */
[----:B------:R-:W-:Y:S01]  /*03b0*/  NOP ;  /* 0x0000000000007918 */ /* 0x000fe20000000000 */
.L_x_2:
[----:B------:R-:W5:Y:S01]  /*03c0*/  SHFL.IDX PT, R2, R2, RZ, 0x1f ;  /* 0x00001fff02027589 */ /* 0x000f6200000e0000 */
[----:B------:R-:W1:Y:S01]  /*03d0*/  LDC R3, c[0x0][0x65c] ;  /* 0x00019700ff037b82 */ /* 0x000e620000000800 */
[----:B------:R-:W-:Y:S01]  /*03e0*/  ELECT P0, URZ, PT ;  /* 0x00000000003f782f */ /* 0x000fe20003800000 */
[----:B------:R-:W-:Y:S01]  /*03f0*/  NOP ;  /* 0x0000000000007918 */ /* 0x000fe20000000000 */
[----:B------:R-:W2:Y:S01]  /*0400*/  S2R R8, SR_CTAID.Y ;  /* 0x0000000000087919 */ /* 0x000ea20000002600 */
[----:B0-----:R-:W-:Y:S01]  /*0410*/  UMOV UR4, 0x20 ;  /* 0x0000002000047882 */ /* 0x001fe20000000000 */
[----:B------:R-:W-:Y:S01]  /*0420*/  NOP ;  /* 0x0000000000007918 */ /* 0x000fe20000000000 */
[----:B------:R-:W0:Y:S01]  /*0430*/  S2R R6, SR_CTAID.X ;  /* 0x0000000000067919 */ /* 0x000e220000002500 */
[----:B-----5:R-:W-:Y:S02]  /*0440*/  ISETP.NE.OR P0, PT, R2, RZ, !P0 ;  /* 0x000000ff0200720c */ /* 0x020fe40004705670 */
[----:B-1----:R-:W-:-:S11]  /*0450*/  ISETP.NE.AND P4, PT, R3, 0x1, PT ;  /* 0x000000010300780c */ /* 0x002fd60003f85270 */
[----:B------:R-:W-:Y:S01]  /*0460*/  VOTEU.ALL UP0, P0 ;  /* 0x00000000003f7886 */ /* 0x000fe20000000000 */
[----:B------:R-:W-:Y:S01]  /*0470*/  VOTEU.ALL UP1, P0 ;  /* 0x00000000003f7886 */ /* 0x000fe20000020000 */
[----:B------:R-:W0:Y:S01]  /*0480*/  @P4 LDC R7, c[0x0][0x10] ;  /* 0x00000400ff074b82 */ /* 0x000e220000000800 */
[----:B--2---:R-:W-:Y:S02]  /*0490*/  @P4 IMAD.MOV.U32 R2, RZ, RZ, R8 ;  /* 0x000000ffff024224 */ /* 0x004fe400078e0008 */
[----:B------:R-:W-:Y:S01]  /*04a0*/  @!UP0 UMOV UR8, 0x400 ;  /* 0x0000040000088882 */ /* 0x000fe20000000000 */
[----:B------:R-:W-:-:S04]  /*04b0*/  @!UP0 UIADD3 UR4, -UR4, 0x100000, URZ ;  /* 0x0010000004048890 */ /* 0x000fc8000fffe13f */
[----:B------:R-:W-:Y:S02]  /*04c0*/  @!UP0 USHF.L.U32 UR5, UR4, 0xb, URZ ;  /* 0x0000000b04058899 */ /* 0x000fe4000800063f */
[----:B------:R-:W-:Y:S01]  /*04d0*/  @!UP0 USHF.L.U32 UR4, UR4, 0x1, URZ ;  /* 0x0000000104048899 */ /* 0x000fe2000800063f */
[----:B------:R-:W-:Y:S02]  /*04e0*/  @P4 IMAD.MOV.U32 R3, RZ, RZ, RZ ;  /* 0x000000ffff034224 */ /* 0x000fe400078e00ff */
[----:B------:R-:W-:Y:S01]  /*04f0*/  @P4 IMAD.MOV.U32 R9, RZ, RZ, RZ ;  /* 0x000000ffff094224 */ /* 0x000fe200078e00ff */
[----:B------:R-:W1:Y:S08]  /*0500*/  @!UP0 S2UR UR9, SR_CgaCtaId ;  /* 0x00000000000989c3 */ /* 0x000e700000008800 */
[----:B------:R-:W2:Y:S01]  /*0510*/  @!P4 LDC R5, c[0x0][0xc] ;  /* 0x00000300ff05cb82 */ /* 0x000ea20000000800 */
[----:B0-----:R-:W-:-:S04]  /*0520*/  @P4 IMAD.WIDE.U32 R2, R6, R7, R2 ;  /* 0x0000000706024225 */ /* 0x001fc800078e0002 */
[----:B------:R-:W-:Y:S02]  /*0530*/  IMAD.MOV.U32 R7, RZ, RZ, RZ ;  /* 0x000000ffff077224 */ /* 0x000fe400078e00ff */
[----:B------:R-:W-:Y:S01]  /*0540*/  @P4 IMAD.IADD R3, R3, 0x1, R9 ;  /* 0x0000000103034824 */ /* 0x000fe200078e0209 */
[----:B-1----:R-:W-:Y:S01]  /*0550*/  @!UP0 ULEA UR8, UR9, UR8, 0x18 ;  /* 0x0000000809088291 */ /* 0x002fe2000f8ec03f */
[----:B------:R-:W-:Y:S01]  /*0560*/  VOTEU.ALL UP0, P0 ;  /* 0x00000000003f7886 */ /* 0x000fe20000000000 */
[----:B--2---:R-:W-:Y:S01]  /*0570*/  @!P4 IMAD.WIDE.U32 R4, R5, R8, R6 ;  /* 0x000000080504c225 */ /* 0x004fe200078e0006 */
[----:B------:R-:W0:Y:S09]  /*0580*/  FENCE.VIEW.ASYNC.S ;  /* 0x00000000000073c6 */ /* 0x000e320000000000 */
[----:B0-----:R0:W3:Y:S01]  /*0590*/  @!UP0 SYNCS.EXCH.64 URZ, [UR8+0x60], UR4 ;  /* 0x00006004083f85b2 */ /* 0x0010e20008000100 */
[----:B------:R-:W-:-:S02]  /*05a0*/  @!P4 IMAD.MOV.U32 R2, RZ, RZ, R4 ;  /* 0x000000ffff02c224 */ /* 0x000fc400078e0004 */
[----:B------:R-:W-:Y:S01]  /*05b0*/  @!P4 IMAD.MOV.U32 R3, RZ, RZ, R5 ;  /* 0x000000ffff03c224 */ /* 0x000fe200078e0005 */
[----:B------:R0:W3:Y:S01]  /*05c0*/  @!UP1 SYNCS.EXCH.64 URZ, [UR8+0x68], UR4 ;  /* 0x00006804083f95b2 */ /* 0x0000e20008000100 */
[----:B------:R-:W-:Y:S01]  /*05d0*/  NOP ;  /* 0x0000000000007918 */ /* 0x000fe20000000000 */
[----:B---34-:R-:W-:Y:S06]  /*05e0*/  BAR.SYNC.DEFER_BLOCKING 0x0 ;  /* 0x0000000000007b1d */ /* 0x018fec0000010000 */
[----:B------:R-:W-:Y:S05]  /*05f0*/  @!P1 BRA `(.L_x_3) ;  /* 0x000000a000349947 */ /* 0x000fea0003800000 */
[----:B------:R-:W-:-:S06]  /*0600*/  UISETP.GT.U32.AND UP0, UPT, UR11, 0x1, UPT ;  /* 0x000000010b00788c */ /* 0x000fcc000bf04070 */
[----:B------:R-:W-:-:S13]  /*0610*/  PLOP3.LUT P0, PT, PT, PT, UP0, 0x80, 0x0 ;  /* 0x000000000000781c */ /* 0x000fda0003f0f008 */
[----:B0-----:R-:W-:Y:S05]  /*0620*/  @P0 EXIT ;  /* 0x000000000000094d */ /* 0x001fea0003800000 */
[----:B------:R-:W-:Y:S01]  /*0630*/  ULDC.64 UR4, c[0x0][0x650] ;  /* 0x0001940000047ab9 */ /* 0x000fe20000000a00 */
[----:B------:R-:W-:Y:S01]  /*0640*/  UMOV UR14, 0xffffffff ;  /* 0xffffffff000e7882 */ /* 0x000fe20000000000 */
[----:B------:R-:W-:Y:S01]  /*0650*/  ISETP.GE.U32.AND P0, PT, R2, UR4, PT ;  /* 0x0000000402007c0c */ /* 0x000fe2000bf06070 */
[----:B------:R-:W-:Y:S01]  /*0660*/  IMAD.MOV.U32 R5, RZ, RZ, -0x1 ;  /* 0xffffffffff057424 */ /* 0x000fe200078e00ff */
[----:B------:R-:W-:Y:S01]  /*0670*/  PRMT R9, RZ, 0x7610, R9 ;  /* 0x00007610ff097816 */ /* 0x000fe20000000009 */
[----:B------:R-:W-:Y:S01]  /*0680*/  IMAD.MOV.U32 R4, RZ, RZ, -0x1 ;  /* 0xffffffffff047424 */ /* 0x000fe200078e00ff */
[----:B------:R-:W-:-:S13]  /*0690*/  ISETP.GE.U32.AND.EX P0, PT, R3, UR5, PT, P0 ;  /* 0x0000000503007c0c */ /* 0x000fda000bf06100 */
[----:B------:R-:W-:Y:S05]  /*06a0*/  @P0 BRA `(.L_x_4) ;  /* 0x0000000400600947 */ /* 0x000fea0003800000 */
[----:B------:R-:W0:Y:S01]  /*06b0*/  LDC.64 R16, c[0x0][0x628] ;  /* 0x00018a00ff107b82 */ /* 0x000e220000000a00 */
[----:B------:R-:W-:Y:S02]  /*06c0*/  IMAD.MOV.U32 R4, RZ, RZ, R2 ;  /* 0x000000ffff047224 */ /* 0x000fe400078e0002 */
[----:B------:R-:W-:-:S05]  /*06d0*/  IMAD.MOV.U32 R5, RZ, RZ, R3 ;  /* 0x000000ffff057224 */ /* 0x000fca00078e0003 */
[----:B------:R-:W1:Y:S08]  /*06e0*/  LDC R14, c[0x0][0x630] ;  /* 0x00018c00ff0e7b82 */ /* 0x000e700000000800 */
[----:B------:R-:W2:Y:S01]  /*06f0*/  LDC.64 R18, c[0x0][0x620] ;  /* 0x00018800ff127b82 */ /* 0x000ea20000000a00 */
[----:B0-----:R-:W-:-:S04]  /*0700*/  ISETP.NE.U32.AND P0, PT, R16, RZ, PT ;  /* 0x000000ff1000720c */ /* 0x001fc80003f05070 */
[----:B------:R-:W-:-:S13]  /*0710*/  ISETP.NE.AND.EX P0, PT, R17, RZ, PT, P0 ;  /* 0x000000ff1100720c */ /* 0x000fda0003f05300 */
[----:B-12---:R-:W-:Y:S05]  /*0720*/  @!P0 BRA `(.L_x_5) ;  /* 0x0000000000288947 */ /* 0x006fea0003800000 */
[----:B------:R-:W0:Y:S02]  /*0730*/  LDC R9, c[0x0][0x634] ;  /* 0x00018d00ff097b82 */ /* 0x000e240000000800 */
[----:B0-----:R-:W-:-:S05]  /*0740*/  IADD3 R9, P0, R2, R9, RZ ;  /* 0x0000000902097210 */ /* 0x001fca0007f1e0ff */
[----:B------:R-:W-:-:S04]  /*0750*/  IMAD.X R15, RZ, RZ, R3, P0 ;  /* 0x000000ffff0f7224 */ /* 0x000fc800000e0603 */
[----:B------:R-:W-:-:S04]  /*0760*/  IMAD.WIDE.U32 R4, R15, R16, RZ ;  /* 0x000000100f047225 */ /* 0x000fc800078e00ff */
[----:B------:R-:W-:-:S04]  /*0770*/  IMAD.WIDE.U32 R10, P0, R9, R17, R4 ;  /* 0x00000011090a7225 */ /* 0x000fc80007800004 */
[----:B------:R-:W-:-:S04]  /*0780*/  IMAD.WIDE.U32 R4, R9, R16, RZ ;  /* 0x0000001009047225 */ /* 0x000fc800078e00ff */
[----:B------:R-:W-:Y:S01]  /*0790*/  IMAD.X R13, RZ, RZ, RZ, P0 ;  /* 0x000000ffff0d7224 */ /* 0x000fe200000e06ff */
[----:B------:R-:W-:Y:S01]  /*07a0*/  IADD3 RZ, P0, R5, R10, RZ ;  /* 0x0000000a05ff7210 */ /* 0x000fe20007f1e0ff */
[----:B------:R-:W-:-:S04]  /*07b0*/  IMAD.MOV.U32 R12, RZ, RZ, R11 ;  /* 0x000000ffff0c7224 */ /* 0x000fc800078e000b */
[----:B------:R-:W-:-:S08]  /*07c0*/  IMAD.WIDE.U32.X R4, R15, R17, R12, P0 ;  /* 0x000000110f047225 */ /* 0x000fd000000e040c */
.L_x_5:
[-CC-:B------:R-:W-:Y:S01]  /*07d0*/  SHF.R.U64 R25, R4, R14.reuse, R5.reuse ;  /* 0x0000000e04197219 */ /* 0x180fe20000001205 */
[----:B------:R-:W0:Y:S01]  /*07e0*/  LDC.64 R20, c[0x0][0x640] ;  /* 0x00019000ff147b82 */ /* 0x000e220000000a00 */
[----:B------:R-:W-:Y:S01]  /*07f0*/  SHF.R.U32.HI R5, RZ, R14, R5 ;  /* 0x0000000eff057219 */ /* 0x000fe20000011605 */
[----:B------:R-:W-:Y:S01]  /*0800*/  ULDC UR4, c[0x0][0x150] ;  /* 0x0000540000047ab9 */ /* 0x000fe20000000800 */
[----:B------:R-:W-:Y:S02]  /*0810*/  IADD3 R11, P0, RZ, -R25, RZ ;  /* 0x80000019ff0b7210 */ /* 0x000fe40007f1e0ff */
[----:B------:R-:W-:-:S03]  /*0820*/  I2FP.F32.U32 R4, R6 ;  /* 0x0000000600047245 */ /* 0x000fc60000201000 */
[----:B------:R-:W1:Y:S01]  /*0830*/  LDC R12, c[0x0][0x618] ;  /* 0x00018600ff0c7b82 */ /* 0x000e620000000800 */
[----:B------:R-:W-:Y:S02]  /*0840*/  IMAD.X R13, RZ, RZ, ~R5, P0 ;  /* 0x000000ffff0d7224 */ /* 0x000fe400000e0e05 */
[----:B------:R-:W-:Y:S01]  /*0850*/  FMUL R7, R4, UR4 ;  /* 0x0000000404077c20 */ /* 0x000fe20008400000 */
[----:B------:R-:W-:Y:S01]  /*0860*/  IMAD.WIDE.U32 R4, R11, R18, R2 ;  /* 0x000000120b047225 */ /* 0x000fe200078e0002 */
[----:B------:R-:W-:-:S03]  /*0870*/  ULDC UR4, c[0x0][0x154] ;  /* 0x0000550000047ab9 */ /* 0x000fc60000000800 */
[----:B------:R-:W-:Y:S01]  /*0880*/  IMAD R10, R13, R18, RZ ;  /* 0x000000120d0a7224 */ /* 0x000fe200078e02ff */
[----:B------:R-:W2:Y:S01]  /*0890*/  LDC R9, c[0x0][0x144] ;  /* 0x00005100ff097b82 */ /* 0x000ea20000000800 */
[----:B------:R-:W3:Y:S02]  /*08a0*/  F2I.U32.TRUNC.NTZ R7, R7 ;  /* 0x0000000700077305 */ /* 0x000ee4000020f000 */
[----:B------:R-:W-:-:S04]  /*08b0*/  IMAD R11, R11, R19, R10 ;  /* 0x000000130b0b7224 */ /* 0x000fc800078e020a */
[----:B------:R-:W-:Y:S01]  /*08c0*/  IMAD.IADD R5, R5, 0x1, R11 ;  /* 0x0000000105057824 */ /* 0x000fe200078e020b */
[----:B------:R-:W4:Y:S01]  /*08d0*/  LDC R14, c[0x0][0x608] ;  /* 0x00018200ff0e7b82 */ /* 0x000f220000000800 */
[----:B0-----:R-:W-:-:S04]  /*08e0*/  ISETP.NE.U32.AND P0, PT, R20, RZ, PT ;  /* 0x000000ff1400720c */ /* 0x001fc80003f05070 */
[----:B------:R-:W-:-:S03]  /*08f0*/  ISETP.NE.AND.EX P0, PT, R21, RZ, PT, P0 ;  /* 0x000000ff1500720c */ /* 0x000fc60003f05300 */
[----:B------:R-:W0:Y:S01]  /*0900*/  LDC R13, c[0x0][0x658] ;  /* 0x00019600ff0d7b82 */ /* 0x000e220000000800 */
[----:B-1----:R-:W-:Y:S01]  /*0910*/  SHF.R.U64 R16, R4, R12, R5 ;  /* 0x0000000c04107219 */ /* 0x002fe20000001205 */
[----:B---3--:R-:W-:Y:S01]  /*0920*/  IMAD.MOV R10, RZ, RZ, -R7 ;  /* 0x000000ffff0a7224 */ /* 0x008fe200078e0a07 */
[----:B------:R-:W-:Y:S02]  /*0930*/  I2FP.F32.U32 R4, R8 ;  /* 0x0000000800047245 */ /* 0x000fe40000201000 */
[----:B------:R-:W-:Y:S01]  /*0940*/  SHF.R.U32.HI R7, RZ, R12, R5 ;  /* 0x0000000cff077219 */ /* 0x000fe20000011605 */
[----:B------:R-:W-:Y:S02]  /*0950*/  IMAD.MOV.U32 R12, RZ, RZ, 0x1 ;  /* 0x00000001ff0c7424 */ /* 0x000fe400078e00ff */
[----:B------:R-:W1:Y:S01]  /*0960*/  LDC R15, c[0x0][0x148] ;  /* 0x00005200ff0f7b82 */ /* 0x000e620000000800 */
[----:B--2---:R-:W-:Y:S02]  /*0970*/  IMAD R9, R9, R10, R6 ;  /* 0x0000000a09097224 */ /* 0x004fe400078e0206 */
[----:B------:R-:W-:Y:S01]  /*0980*/  FMUL R5, R4, UR4 ;  /* 0x0000000404057c20 */ /* 0x000fe20008400000 */
[----:B------:R-:W-:-:S04]  /*0990*/  IMAD.MOV.U32 R4, RZ, RZ, -0x1 ;  /* 0xffffffffff047424 */ /* 0x000fc800078e00ff */
[----:B------:R-:W2:Y:S01]  /*09a0*/  LDC R19, c[0x0][0x600] ;  /* 0x00018000ff137b82 */ /* 0x000ea20000000800 */
[-CC-:B----4-:R-:W-:Y:S02]  /*09b0*/  SHF.R.U64 R24, R16, R14.reuse, R7.reuse ;  /* 0x0000000e10187219 */ /* 0x190fe40000001207 */
[----:B------:R-:W-:Y:S02]  /*09c0*/  SHF.R.U32.HI R6, RZ, R14, R7 ;  /* 0x0000000eff067219 */ /* 0x000fe40000011607 */
[----:B------:R3:W4:Y:S03]  /*09d0*/  F2I.U32.TRUNC.NTZ R14, R5 ;  /* 0x00000005000e7305 */ /* 0x000726000020f000 */
[----:B------:R-:W1:Y:S01]  /*09e0*/  LDC R18, c[0x0][0x648] ;  /* 0x00019200ff127b82 */ /* 0x000e620000000800 */
[-C--:B0-----:R-:W-:Y:S02]  /*09f0*/  SHF.R.U64 R26, R24, R13.reuse, R6 ;  /* 0x0000000d181a7219 */ /* 0x081fe40000001206 */
[----:B------:R-:W-:-:S02]  /*0a00*/  SHF.L.U32 R4, R4, R13, RZ ;  /* 0x0000000d04047219 */ /* 0x000fc400000006ff */
[-C--:B------:R-:W-:Y:S02]  /*0a10*/  SHF.R.U32.HI R6, RZ, R13.reuse, R6 ;  /* 0x0000000dff067219 */ /* 0x080fe40000011606 */
[----:B------:R-:W-:Y:S01]  /*0a20*/  SHF.L.U32 R12, R12, R13, RZ ;  /* 0x0000000d0c0c7219 */ /* 0x000fe200000006ff */
[----:B------:R-:W0:Y:S01]  /*0a30*/  LDC R23, c[0x0][0x638] ;  /* 0x00018e00ff177b82 */ /* 0x000e220000000800 */
[----:B------:R-:W-:Y:S01]  /*0a40*/  LOP3.LUT R13, RZ, R4, RZ, 0x33, !PT ;  /* 0x00000004ff0d7212 */ /* 0x000fe200078e33ff */
[----:B------:R-:W-:Y:S02]  /*0a50*/  IMAD.MOV.U32 R4, RZ, RZ, R26 ;  /* 0x000000ffff047224 */ /* 0x000fe400078e001a */
[----:B---3--:R-:W-:-:S04]  /*0a60*/  IMAD.MOV.U32 R5, RZ, RZ, R6 ;  /* 0x000000ffff057224 */ /* 0x008fc800078e0006 */
[----:B------:R-:W3:Y:S01]  /*0a70*/  LDC R22, c[0x0][0x610] ;  /* 0x00018400ff167b82 */ /* 0x000ee20000000800 */
[----:B----4-:R-:W-:Y:S05]  /*0a80*/  @!P0 BRA `(.L_x_6) ;  /* 0x0000000000288947 */ /* 0x010fea0003800000 */
[----:B------:R-:W4:Y:S02]  /*0a90*/  LDC R11, c[0x0][0x64c] ;  /* 0x00019300ff0b7b82 */ /* 0x000f240000000800 */
[----:B----4-:R-:W-:-:S05]  /*0aa0*/  IADD3 R11, P0, R26, R11, RZ ;  /* 0x0000000b1a0b7210 */ /* 0x010fca0007f1e0ff */
        /* <DEDUP_REMOVED lines=8> */
.L_x_6:
[----:B-1----:R-:W-:Y:S01]  /*0b30*/  SHF.R.U64 R4, R4, R18, R5 ;  /* 0x0000001204047219 */ /* 0x002fe20000001205 */
[----:B--2---:R-:W-:Y:S01]  /*0b40*/  VIADD R5, R19, 0xffffffff ;  /* 0xffffffff13057836 */ /* 0x004fe20000000000 */
[----:B------:R-:W-:Y:S01]  /*0b50*/  LOP3.LUT R13, R24, R13, RZ, 0xc0, !PT ;  /* 0x0000000d180d7212 */ /* 0x000fe200078ec0ff */
[----:B------:R-:W-:Y:S01]  /*0b60*/  IMAD.MOV R14, RZ, RZ, -R14 ;  /* 0x000000ffff0e7224 */ /* 0x000fe200078e0a0e */
[----:B------:R-:W-:Y:S01]  /*0b70*/  R2UR UR14, R25 ;  /* 0x00000000190e72ca */ /* 0x000fe200000e0000 */
[----:B------:R-:W-:Y:S01]  /*0b80*/  IMAD.MOV R6, RZ, RZ, -R4 ;  /* 0x000000ffff067224 */ /* 0x000fe200078e0a04 */
[----:B------:R-:W-:Y:S01]  /*0b90*/  LOP3.LUT R5, R16, R5, RZ, 0xc0, !PT ;  /* 0x0000000510057212 */ /* 0x000fe200078ec0ff */
[----:B------:R-:W-:Y:S02]  /*0ba0*/  IMAD R12, R12, R4, R13 ;  /* 0x000000040c0c7224 */ /* 0x000fe400078e020d */
[----:B------:R-:W-:Y:S02]  /*0bb0*/  @P4 IMAD R9, R15, R14, R8 ;  /* 0x0000000e0f094224 */ /* 0x000fe400078e0208 */
[----:B0-----:R-:W-:-:S02]  /*0bc0*/  IMAD R4, R6, R23, R26 ;  /* 0x0000001706047224 */ /* 0x001fc400078e021a */
[----:B---3--:R-:W-:Y:S02]  /*0bd0*/  IMAD R9, R12, R22, R9 ;  /* 0x000000160c097224 */ /* 0x008fe400078e0209 */
[----:B------:R-:W-:Y:S02]  /*0be0*/  IMAD R6, R4, R19, R5 ;  /* 0x0000001304067224 */ /* 0x000fe400078e0205 */
[----:B------:R-:W-:-:S03]  /*0bf0*/  IMAD.MOV.U32 R7, RZ, RZ, 0x1 ;  /* 0x00000001ff077424 */ /* 0x000fc600078e00ff */
[----:B------:R-:W-:Y:S02]  /*0c00*/  SEL R4, R6, R9, !P4 ;  /* 0x0000000906047207 */ /* 0x000fe40006000000 */
[----:B------:R-:W-:Y:S02]  /*0c10*/  SEL R5, R9, R6, !P4 ;  /* 0x0000000609057207 */ /* 0x000fe40006000000 */
[----:B------:R-:W-:-:S07]  /*0c20*/  PRMT R9, R7, 0x7610, R9 ;  /* 0x0000761007097816 */ /* 0x000fce0000000009 */
.L_x_4:
[----:B------:R-:W-:-:S08]  /*0c30*/  NOP ;  /* 0x0000000000007918 */ /* 0x000fd00000000000 */
[----:B------:R-:W0:Y:S02]  /*0c40*/  USETMAXREG.TRY_ALLOC.CTAPOOL UP0, 0xe8 ;  /* 0x000000e8000079c8 */ /* 0x000e240008000600 */
[----:B0-----:R-:W-:-:S13]  /*0c50*/  PLOP3.LUT P0, PT, PT, PT, UP0, 0x80, 0x0 ;  /* 0x000000000000781c */ /* 0x001fda0003f0f008 */
[----:B------:R-:W-:Y:S05]  /*0c60*/  @!P0 BRA `(.L_x_4) ;  /* 0xfffffffc00f08947 */ /* 0x000fea000383ffff */
[----:B------:R-:W-:Y:S01]  /*0c70*/  ULDC.64 UR4, c[0x0][0x598] ;  /* 0x0001660000047ab9 */ /* 0x000fe20000000a00 */
[----:B------:R-:W-:Y:S01]  /*0c80*/  ULDC.64 UR40, c[0x0][0x208] ;  /* 0x0000820000287ab9 */ /* 0x000fe20000000a00 */
[----:B------:R-:W-:-:S04]  /*0c90*/  ISETP.NE.U32.AND P0, PT, RZ, UR4, PT ;  /* 0x00000004ff007c0c */ /* 0x000fc8000bf05070 */
[----:B------:R-:W-:-:S13]  /*0ca0*/  ISETP.NE.AND.EX P0, PT, RZ, UR5, PT, P0 ;  /* 0x00000005ff007c0c */ /* 0x000fda000bf05300 */
[----:B------:R-:W-:Y:S05]  /*0cb0*/  @!P0 BRA `(.L_x_7) ;  /* 0x0000000000208947 */ /* 0x000fea0003800000 */
[----:B------:R-:W0:Y:S02]  /*0cc0*/  LDC.64 R6, c[0x0][0x598] ;  /* 0x00016600ff067b82 */ /* 0x000e240000000a00 */
[----:B0-----:R-:W2:Y:S02]  /*0cd0*/  LDG.E.64 R6, desc[UR40][R6.64] ;  /* 0x0000002806067981 */ /* 0x001ea4000c1e1b00 */
[----:B--2---:R-:W-:-:S04]  /*0ce0*/  ISETP.NE.U32.AND P0, PT, R6, RZ, PT ;  /* 0x000000ff0600720c */ /* 0x004fc80003f05070 */
[----:B------:R-:W-:-:S13]  /*0cf0*/  ISETP.NE.AND.EX P0, PT, R7, RZ, PT, P0 ;  /* 0x000000ff0700720c */ /* 0x000fda0003f05300 */
[----:B------:R-:W-:Y:S05]  /*0d00*/  @!P0 BRA `(.L_x_7) ;  /* 0x00000000000c8947 */ /* 0x000fea0003800000 */
[----:B------:R-:W2:Y:S02]  /*0d10*/  LD.E R6, desc[UR40][R6.64] ;  /* 0x0000002806067980 */ /* 0x000ea4000c101900 */
[----:B--2---:R-:W-:Y:S01]  /*0d20*/  R2UR UR13, R6 ;  /* 0x00000000060d72ca */ /* 0x004fe200000e0000 */
[----:B------:R-:W-:-:S14]  /*0d30*/  BRA `(.L_x_8) ;  /* 0x0000000000247947 */ /* 0x000fdc0003800000 */
.L_x_7:
[----:B------:R-:W-:Y:S02]  /*0d40*/  ULDC.64 UR4, c[0x0][0x588] ;  /* 0x0001620000047ab9 */ /* 0x000fe40000000a00 */
[----:B------:R-:W-:-:S04]  /*0d50*/  ISETP.NE.U32.AND P0, PT, RZ, UR4, PT ;  /* 0x00000004ff007c0c */ /* 0x000fc8000bf05070 */
[----:B------:R-:W-:-:S13]  /*0d60*/  ISETP.NE.AND.EX P0, PT, RZ, UR5, PT, P0 ;  /* 0x00000005ff007c0c */ /* 0x000fda000bf05300 */
[----:B------:R-:W-:Y:S05]  /*0d70*/  @!P0 BRA `(.L_x_9) ;  /* 0x0000000000108947 */ /* 0x000fea0003800000 */
[----:B------:R-:W0:Y:S02]  /*0d80*/  LDC.64 R6, c[0x0][0x588] ;  /* 0x00016200ff067b82 */ /* 0x000e240000000a00 */
[----:B0-----:R-:W2:Y:S02]  /*0d90*/  LDG.E R6, desc[UR40][R6.64] ;  /* 0x0000002806067981 */ /* 0x001ea4000c1e1900 */
[----:B--2---:R-:W-:Y:S01]  /*0da0*/  R2UR UR13, R6 ;  /* 0x00000000060d72ca */ /* 0x004fe200000e0000 */
[----:B------:R-:W-:-:S14]  /*0db0*/  BRA `(.L_x_8) ;  /* 0x0000000000047947 */ /* 0x000fdc0003800000 */
.L_x_9:
[----:B------:R-:W-:-:S05]  /*0dc0*/  ULDC UR13, c[0x0][0x580] ;  /* 0x00016000000d7ab9 */ /* 0x000fca0000000800 */
.L_x_8:
[----:B------:R-:W-:Y:S02]  /*0dd0*/  ULDC.64 UR4, c[0x0][0x5a0] ;  /* 0x0001680000047ab9 */ /* 0x000fe40000000a00 */
        /* <DEDUP_REMOVED lines=11> */
.L_x_10:
        /* <DEDUP_REMOVED lines=8> */
.L_x_12:
[----:B------:R-:W-:-:S05]  /*0f10*/  ULDC UR8, c[0x0][0x584] ;  /* 0x0001610000087ab9 */ /* 0x000fca0000000800 */
.L_x_11:
[----:B------:R-:W-:-:S13]  /*0f20*/  LOP3.LUT P0, RZ, R9, 0xff, RZ, 0xc0, !PT ;  /* 0x000000ff09ff7812 */ /* 0x000fda000780c0ff */
[----:B------:R-:W-:Y:S05]  /*0f30*/  @!P0 EXIT ;  /* 0x000000000000894d */ /* 0x000fea0003800000 */
[----:B------:R-:W-:Y:S01]  /*0f40*/  ULDC UR4, c[0x0][0x28c] ;  /* 0x0000a30000047ab9 */ /* 0x000fe20000000800 */
[----:B------:R-:W-:Y:S02]  /*0f50*/  ULOP3.LUT UR9, UR7, 0x1, URZ, 0xfc, !UPT ;  /* 0x0000000107097892 */ /* 0x000fe4000f8efc3f */
[----:B------:R-:W-:-:S04]  /*0f60*/  UIADD3 UR4, UR4, 0x7f, URZ ;  /* 0x0000007f04047890 */ /* 0x000fc8000fffe03f */
[----:B------:R-:W-:-:S04]  /*0f70*/  USHF.R.S32.HI UR5, URZ, 0x1f, UR4 ;  /* 0x0000001f3f057899 */ /* 0x000fc80008011404 */
[----:B------:R-:W-:-:S03]  /*0f80*/  ULEA.HI UR5, UR5, UR4, URZ, 0x7 ;  /* 0x0000000405057291 */ /* 0x000fc6000f8f383f */
[----:B------:R-:W-:Y:S01]  /*0f90*/  UMOV UR4, URZ ;  /* 0x0000003f00047c82 */ /* 0x000fe20008000000 */
[----:B------:R-:W-:-:S03]  /*0fa0*/  USHF.R.S32.HI UR10, URZ, 0x7, UR5 ;  /* 0x000000073f0a7899 */ /* 0x000fc60008011405 */
[----:B------:R-:W-:-:S09]  /*0fb0*/  UMOV UR5, URZ ;  /* 0x0000003f00057c82 */ /* 0x000fd20008000000 */
.L_x_197:
[----:B------:R-:W-:Y:S01]  /*0fc0*/  LOP3.LUT R6, R0, 0x80, RZ, 0xc0, !PT ;  /* 0x0000008000067812 */ /* 0x000fe200078ec0ff */
[----:B------:R-:W0:Y:S01]  /*0fd0*/  S2UR UR19, SR_CgaCtaId ;  /* 0x00000000001379c3 */ /* 0x000e220000008800 */
[----:B------:R-:W-:Y:S01]  /*0fe0*/  UMOV UR18, 0x400 ;  /* 0x0000040000127882 */ /* 0x000fe20000000000 */
[----:B------:R-:W-:Y:S01]  /*0ff0*/  UMOV UR6, URZ ;  /* 0x0000003f00067c82 */ /* 0x000fe20008000000 */
[----:B------:R-:W-:Y:S01]  /*1000*/  SHF.R.U32.HI R7, RZ, 0x7, R6 ;  /* 0x00000007ff077819 */ /* 0x000fe20000011606 */
[----:B------:R-:W-:Y:S01]  /*1010*/  UMOV UR16, URZ ;  /* 0x0000003f00107c82 */ /* 0x000fe20008000000 */
[----:B------:R-:W-:Y:S01]  /*1020*/  UMOV UR17, URZ ;  /* 0x0000003f00117c82 */ /* 0x000fe20008000000 */
[----:B------:R-:W-:Y:S01]  /*1030*/  UMOV UR39, UR5 ;  /* 0x0000000500277c82 */ /* 0x000fe20008000000 */
[----:B------:R-:W-:Y:S01]  /*1040*/  UMOV UR38, UR4 ;  /* 0x0000000400267c82 */ /* 0x000fe20008000000 */
[----:B-1----:R-:W1:Y:S01]  /*1050*/  LDC R6, c[0x0][0x28c] ;  /* 0x0000a300ff067b82 */ /* 0x002e620000000800 */
[----:B------:R-:W2:Y:S01]  /*1060*/  SHFL.IDX PT, R7, R7, RZ, 0x1f ;  /* 0x00001fff07077589 */ /* 0x000ea200000e0000 */
[----:B------:R-:W-:-:S02]  /*1070*/  CS2R R8, SRZ ;  /* 0x0000000000087805 */ /* 0x000fc4000001ff00 */
[----:B------:R-:W-:Y:S02]  /*1080*/  CS2R R10, SRZ ;  /* 0x00000000000a7805 */ /* 0x000fe4000001ff00 */
[----:B------:R-:W-:Y:S02]  /*1090*/  CS2R R12, SRZ ;  /* 0x00000000000c7805 */ /* 0x000fe4000001ff00 */
[----:B------:R-:W-:Y:S02]  /*10a0*/  CS2R R14, SRZ ;  /* 0x00000000000e7805 */ /* 0x000fe4000001ff00 */
[----:B------:R-:W-:Y:S02]  /*10b0*/  CS2R R16, SRZ ;  /* 0x0000000000107805 */ /* 0x000fe4000001ff00 */
[----:B------:R-:W-:Y:S02]  /*10c0*/  CS2R R18, SRZ ;  /* 0x0000000000127805 */ /* 0x000fe4000001ff00 */
        /* <DEDUP_REMOVED lines=16> */
[----:B-1----:R-:W-:Y:S02]  /*11d0*/  ISETP.GE.AND P0, PT, R6, 0x1, PT ;  /* 0x000000010600780c */ /* 0x002fe40003f06270 */
[----:B------:R-:W-:Y:S02]  /*11e0*/  CS2R R132, SRZ ;  /* 0x0000000000847805 */ /* 0x000fe4000001ff00 */
[----:B--2---:R-:W-:-:S02]  /*11f0*/  R2UR UR11, R7 ;  /* 0x00000000070b72ca */ /* 0x004fc400000e0000 */
        /* <DEDUP_REMOVED lines=11> */
[----:B------:R-:W-:Y:S01]  /*12b0*/  CS2R R154, SRZ ;  /* 0x00000000009a7805 */ /* 0x000fe2000001ff00 */
[----:B------:R-:W-:Y:S01]  /*12c0*/  ULEA.HI UR12, UR11, UR11, URZ, 0x1 ;  /* 0x0000000b0b0c7291 */ /* 0x000fe2000f8f083f */
[----:B------:R-:W-:-:S02]  /*12d0*/  CS2R R156, SRZ ;  /* 0x00000000009c7805 */ /* 0x000fc4000001ff00 */
[----:B------:R-:W-:Y:S02]  /*12e0*/  CS2R R158, SRZ ;  /* 0x00000000009e7805 */ /* 0x000fe4000001ff00 */
[----:B------:R-:W-:Y:S01]  /*12f0*/  CS2R R160, SRZ ;  /* 0x0000000000a07805 */ /* 0x000fe2000001ff00 */
[----:B------:R-:W-:Y:S01]  /*1300*/  ULOP3.LUT UR15, UR12, 0x7fffe, URZ, 0xc0, !UPT ;  /* 0x0007fffe0c0f7892 */ /* 0x000fe2000f8ec03f */
[----:B------:R-:W-:Y:S01]  /*1310*/  CS2R R162, SRZ ;  /* 0x0000000000a27805 */ /* 0x000fe2000001ff00 */
[----:B0-----:R-:W-:Y:S01]  /*1320*/  ULEA UR12, UR19, UR18, 0x18 ;  /* 0x00000012130c7291 */ /* 0x001fe2000f8ec03f */
[----:B------:R-:W-:Y:S01]  /*1330*/  CS2R R164, SRZ ;  /* 0x0000000000a47805 */ /* 0x000fe2000001ff00 */
[----:B------:R-:W-:Y:S01]  /*1340*/  UIADD3 UR15, UR11, -UR15, URZ ;  /* 0x8000000f0b0f7290 */ /* 0x000fe2000fffe03f */
[----:B------:R-:W-:Y:S02]  /*1350*/  CS2R R96, SRZ ;  /* 0x0000000000607805 */ /* 0x000fe4000001ff00 */
[----:B------:R-:W-:-:S02]  /*1360*/  CS2R R98, SRZ ;  /* 0x0000000000627805 */ /* 0x000fc4000001ff00 */
[----:B------:R-:W-:Y:S01]  /*1370*/  CS2R R100, SRZ ;  /* 0x0000000000647805 */ /* 0x000fe2000001ff00 */
[----:B------:R-:W-:Y:S01]  /*1380*/  ULEA UR15, UR15, UR12, 0xd ;  /* 0x0000000c0f0f7291 */ /* 0x000fe2000f8e683f */
[----:B------:R-:W-:Y:S02]  /*1390*/  CS2R R102, SRZ ;  /* 0x0000000000667805 */ /* 0x000fe4000001ff00 */
[----:B------:R-:W-:Y:S02]  /*13a0*/  CS2R R88, SRZ ;  /* 0x0000000000587805 */ /* 0x000fe4000001ff00 */
[----:B------:R-:W-:Y:S01]  /*13b0*/  CS2R R90, SRZ ;  /* 0x00000000005a7805 */ /* 0x000fe2000001ff00 */
[----:B------:R-:W-:Y:S01]  /*13c0*/  UIADD3 UR15, UR15, 0x100, URZ ;  /* 0x000001000f0f7890 */ /* 0x000fe2000fffe03f */
[----:B------:R-:W-:Y:S02]  /*13d0*/  CS2R R92, SRZ ;  /* 0x00000000005c7805 */ /* 0x000fe4000001ff00 */
[----:B------:R-:W-:-:S02]  /*13e0*/  CS2R R94, SRZ ;  /* 0x00000000005e7805 */ /* 0x000fc4000001ff00 */
[----:B------:R-:W-:Y:S01]  /*13f0*/  CS2R R80, SRZ ;  /* 0x0000000000507805 */ /* 0x000fe2000001ff00 */
[----:B------:R-:W-:Y:S01]  /*1400*/  USHF.R.U32.HI UR11, URZ, 0x4, UR15 ;  /* 0x000000043f0b7899 */ /* 0x000fe2000801160f */
[----:B------:R-:W-:Y:S02]  /*1410*/  CS2R R82, SRZ ;  /* 0x0000000000527805 */ /* 0x000fe4000001ff00 */
[----:B------:R-:W-:Y:S02]  /*1420*/  CS2R R84, SRZ ;  /* 0x0000000000547805 */ /* 0x000fe4000001ff00 */
[----:B------:R-:W-:Y:S01]  /*1430*/  CS2R R86, SRZ ;  /* 0x0000000000567805 */ /* 0x000fe2000001ff00 */
[----:B------:R-:W-:Y:S01]  /*1440*/  ULOP3.LUT UR11, UR11, 0x3fff, URZ, 0xc0, !UPT ;  /* 0x00003fff0b0b7892 */ /* 0x000fe2000f8ec03f */
        /* <DEDUP_REMOVED lines=23> */
[----:B---34-:R-:W-:Y:S02]  /*15c0*/  CS2R R38, SRZ ;  /* 0x0000000000267805 */ /* 0x018fe4000001ff00 */
[----:B------:R-:W-:Y:S02]  /*15d0*/  CS2R R24, SRZ ;  /* 0x0000000000187805 */ /* 0x000fe4000001ff00 */
[----:B------:R-:W-:-:S02]  /*15e0*/  CS2R R26, SRZ ;  /* 0x00000000001a7805 */ /* 0x000fc4000001ff00 */
[----:B------:R-:W-:Y:S02]  /*15f0*/  CS2R R28, SRZ ;  /* 0x00000000001c7805 */ /* 0x000fe4000001ff00 */
[----:B------:R-:W-:Y:S01]  /*1600*/  CS2R R30, SRZ ;  /* 0x00000000001e7805 */ /* 0x000fe2000001ff00 */
[----:B------:R-:W-:Y:S06]  /*1610*/  @!P0 BRA `(.L_x_13) ;  /* 0x0000001400008947 */ /* 0x000fec0003800000 */
[----:B------:R-:W-:-:S06]  /*1620*/  UISETP.NE.AND UP0, UPT, UR9, 0x3, UPT ;  /* 0x000000030900788c */ /* 0x000fcc000bf05270 */
[----:B------:R-:W-:-:S13]  /*1630*/  PLOP3.LUT P1, PT, PT, PT, UP0, 0x80, 0x0 ;  /* 0x000000000000781c */ /* 0x000fda0003f2f008 */
[----:B------:R-:W-:Y:S05]  /*1640*/  @!P1 BRA `(.L_x_14) ;  /* 0x0000000000049947 */ /* 0x000fea0003800000 */
[----:B------:R-:W-:Y:S01]  /*1650*/  BPT.TRAP 0x1 ;  /* 0x000000040000795c */ /* 0x000fe20000300000 */
.L_x_14:
[----:B------:R-:W-:Y:S01]  /*1660*/  ULEA UR15, UR5, UR12, 0x3 ;  /* 0x0000000c050f7291 */ /* 0x000fe2000f8e183f */
[----:B------:R-:W-:-:S05]  /*1670*/  IMAD.U32 R6, RZ, RZ, UR4 ;  /* 0x00000004ff067e24 */ /* 0x000fca000f8e00ff */
[----:B------:R-:W-:-:S04]  /*1680*/  SHF.L.U32 R6, R6, 0x1f, RZ ;  /* 0x0000001f06067819 */ /* 0x000fc800000006ff */
[----:B------:R0:W1:Y:S01]  /*1690*/  SYNCS.PHASECHK.TRANS64.TRYWAIT P0, [UR15], R6 ;  /* 0x00000006ff0075a7 */ /* 0x000062000800014f */
[----:B------:R-:W-:Y:S05]  /*16a0*/  @!P1 BRA `(.L_x_15) ;  /* 0x0000000000049947 */ /* 0x000fea0003800000 */
[----:B------:R-:W-:Y:S01]  /*16b0*/  BPT.TRAP 0x1 ;  /* 0x000000040000795c */ /* 0x000fe20000300000 */
.L_x_15:
[----:B------:R-:W-:Y:S01]  /*16c0*/  UMOV UR6, 0x4 ;  /* 0x0000000400067882 */ /* 0x000fe20000000000 */
[----:B------:R-:W-:Y:S01]  /*16d0*/  IMAD.MOV.U32 R8, RZ, RZ, RZ ;  /* 0x000000ffff087224 */ /* 0x000fe200078e00ff */
[----:B-1----:R-:W-:Y:S06]  /*16e0*/  @P0 BRA `(.L_x_16) ;  /* 0x0000000000080947 */ /* 0x002fec0003800000 */
[----:B------:R-:W1:Y:S02]  /*16f0*/  SYNCS.PHASECHK.TRANS64.TRYWAIT P0, [UR15], R6 ;  /* 0x00000006ff0075a7 */ /* 0x000e64000800014f */
[----:B-1----:R-:W-:Y:S05]  /*1700*/  @!P0 BRA `(.L_x_17) ;  /* 0x000000a400a88947 */ /* 0x002fea0003800000 */
.L_x_16:
[----:B------:R-:W-:Y:S01]  /*1710*/  UIADD3 UR15, UR12, 0x28100, URZ ;  /* 0x000281000c0f7890 */ /* 0x000fe2000fffe03f */
[----:B------:R-:W-:Y:S01]  /*1720*/  WARPGROUP.ARRIVE ;  /* 0x00000000000079c5 */ /* 0x000fe20000000000 */
[----:B------:R-:W-:Y:S01]  /*1730*/  ULOP3.LUT UR16, UR11, 0x10000, URZ, 0xfc, !UPT ;  /* 0x000100000b107892 */ /* 0x000fe2000f8efc3f */
[----:B------:R-:W-:Y:S01]  /*1740*/  IMAD.MOV.U32 R9, RZ, RZ, RZ ;  /* 0x000000ffff097224 */ /* 0x000fe200078e00ff */
[----:B------:R-:W-:Y:S01]  /*1750*/  USHF.R.U32.HI UR15, URZ, 0x4, UR15 ;  /* 0x000000043f0f7899 */ /* 0x000fe2000801160f */
[----:B01----:R-:W-:Y:S01]  /*1760*/  CS2R R6, SRZ ;  /* 0x0000000000067805 */ /* 0x003fe2000001ff00 */
[----:B------:R-:W-:Y:S01]  /*1770*/  UMOV UR17, 0x40000040 ;  /* 0x4000004000117882 */ /* 0x000fe20000000000 */
[----:B------:R-:W-:Y:S01]  /*1780*/  UMOV UR19, 0x40000040 ;  /* 0x4000004000137882 */ /* 0x000fe20000000000 */
[----:B------:R-:W-:Y:S01]  /*1790*/  ULOP3.LUT UR15, UR15, 0x3fff, URZ, 0xc0, !UPT ;  /* 0x00003fff0f0f7892 */ /* 0x000fe2000f8ec03f */
[----:B------:R-:W-:Y:S01]  /*17a0*/  CS2R R10, SRZ ;  /* 0x00000000000a7805 */ /* 0x000fe2000001ff00 */
[----:B------:R-:W-:Y:S01]  /*17b0*/  UMOV UR21, UR17 ;  /* 0x0000001100157c82 */ /* 0x000fe20008000000 */
[----:B------:R-:W-:Y:S01]  /*17c0*/  UMOV UR23, 0x40000040 ;  /* 0x4000004000177882 */ /* 0x000fe20000000000 */
[----:B------:R-:W-:Y:S01]  /*17d0*/  ULOP3.LUT UR36, UR15, 0x10000, URZ, 0xfc, !UPT ;  /* 0x000100000f247892 */ /* 0x000fe2000f8efc3f */
[----:B------:R-:W-:Y:S01]  /*17e0*/  CS2R R12, SRZ ;  /* 0x00000000000c7805 */ /* 0x000fe2000001ff00 */
[----:B------:R-:W-:Y:S01]  /*17f0*/  ULEA UR15, UR5, UR16, 0xb ;  /* 0x00000010050f7291 */ /* 0x000fe2000f8e583f */
[----:B------:R-:W-:Y:S01]  /*1800*/  CS2R R14, SRZ ;  /* 0x00000000000e7805 */ /* 0x000fe2000001ff00 */
[----:B------:R-:W-:Y:S01]  /*1810*/  UIMAD UR36, UR5, 0x280, UR36 ;  /* 0x00000280052478a4 */ /* 0x000fe2000f8e0224 */
[----:B------:R-:W-:Y:S01]  /*1820*/  CS2R R16, SRZ ;  /* 0x0000000000107805 */ /* 0x000fe2000001ff00 */
[----:B------:R-:W-:Y:S01]  /*1830*/  UMOV UR25, UR17 ;  /* 0x0000001100197c82 */ /* 0x000fe20008000000 */
[----:B------:R-:W-:Y:S01]  /*1840*/  UMOV UR27, 0x40000040 ;  /* 0x40000040001b7882 */ /* 0x000fe20000000000 */
[----:B------:R-:W-:Y:S01]  /*1850*/  UIADD3 UR22, UR36, 0x80, URZ ;  /* 0x0000008024167890 */ /* 0x000fe2000fffe03f */
[----:B------:R-:W-:Y:S01]  /*1860*/  CS2R R18, SRZ ;  /* 0x0000000000127805 */ /* 0x000fe2000001ff00 */
[----:B------:R-:W-:Y:S01]  /*1870*/  UMOV UR16, UR15 ;  /* 0x0000000f00107c82 */ /* 0x000fe20008000000 */
[----:B------:R-:W-:Y:S01]  /*1880*/  UIADD3 UR26, UR36, 0x100, URZ ;  /* 0x00000100241a7890 */ /* 0x000fe2000fffe03f */
[----:B------:R-:W-:Y:S01]  /*1890*/  CS2R R20, SRZ ;  /* 0x0000000000147805 */ /* 0x000fe2000001ff00 */
[----:B------:R-:W-:Y:S01]  /*18a0*/  UMOV UR18, UR36 ;  /* 0x0000002400127c82 */ /* 0x000fe20008000000 */
[----:B------:R-:W-:Y:S01]  /*18b0*/  UIADD3 UR30, UR36, 0x180, URZ ;  /* 0x00000180241e7890 */ /* 0x000fe2000fffe03f */
[----:B------:R-:W-:Y:S01]  /*18c0*/  QGMMA.64x16x32.F32.E4M3.E4M3 R96, gdesc[UR16], RZ, !UPT ;  /* 0x00200000106079f3 */ /* 0x000fe2000c7008ff */
[----:B------:R-:W-:Y:S01]  /*18d0*/  UMOV UR20, UR16 ;  /* 0x0000001000147c82 */ /* 0x000fe20008000000 */
[----:B------:R-:W-:Y:S01]  /*18e0*/  UIADD3 UR34, UR36, 0x200, URZ ;  /* 0x0000020024227890 */ /* 0x000fe2000fffe03f */
[----:B------:R-:W-:Y:S01]  /*18f0*/  CS2R R22, SRZ ;  /* 0x0000000000167805 */ /* 0x000fe2000001ff00 */
[----:B------:R-:W-:Y:S01]  /*1900*/  QGMMA.64x16x32.F32.E4M3.E4M3 R80, gdesc[UR20], RZ, !UPT ;  /* 0x00200000145079f3 */ /* 0x000fe2000c7008ff */
[----:B------:R-:W-:Y:S01]  /*1910*/  UIADD3 UR20, UR15, 0x400, URZ ;  /* 0x000004000f147890 */ /* 0x000fe2000fffe03f */
[----:B------:R-:W-:Y:S01]  /*1920*/  CS2R R104, SRZ ;  /* 0x0000000000687805 */ /* 0x000fe2000001ff00 */
[----:B------:R-:W-:Y:S01]  /*1930*/  UMOV UR24, UR16 ;  /* 0x0000001000187c82 */ /* 0x000fe20008000000 */
[----:B------:R-:W-:Y:S01]  /*1940*/  UMOV UR28, UR16 ;  /* 0x00000010001c7c82 */ /* 0x000fe20008000000 */
[----:B------:R-:W-:Y:S01]  /*1950*/  UMOV UR29, UR17 ;  /* 0x00000011001d7c82 */ /* 0x000fe20008000000 */
[----:B------:R-:W-:Y:S01]  /*1960*/  UMOV UR31, 0x40000040 ;  /* 0x40000040001f7882 */ /* 0x000fe20000000000 */
[----:B------:R-:W-:Y:S01]  /*1970*/  QGMMA.64x16x32.F32.E4M3.E4M3 R64, gdesc[UR24], RZ, !UPT ;  /* 0x00200000184079f3 */ /* 0x000fe2000c7008ff */
[----:B------:R-:W-:Y:S01]  /*1980*/  UMOV UR32, UR16 ;  /* 0x0000001000207c82 */ /* 0x000fe20008000000 */
[----:B------:R-:W-:Y:S01]  /*1990*/  UMOV UR33, UR17 ;  /* 0x0000001100217c82 */ /* 0x000fe20008000000 */
[----:B------:R-:W-:Y:S01]  /*19a0*/  UMOV UR35, 0x40000040 ;  /* 0x4000004000237882 */ /* 0x000fe20000000000 */
[----:B------:R-:W-:Y:S01]  /*19b0*/  QGMMA.64x16x32.F32.E4M3.E4M3 R48, gdesc[UR28], RZ, !UPT ;  /* 0x002000001c3079f3 */ /* 0x000fe2000c7008ff */
[----:B------:R-:W-:Y:S01]  /*19c0*/  UIADD3 UR16, UR15, 0x2, URZ ;  /* 0x000000020f107890 */ /* 0x000fe2000fffe03f */
[----:B------:R-:W-:Y:S01]  /*19d0*/  CS2R R106, SRZ ;  /* 0x00000000006a7805 */ /* 0x000fe2000001ff00 */
[----:B------:R-:W-:Y:S01]  /*19e0*/  UMOV UR17, 0x40000040 ;  /* 0x4000004000117882 */ /* 0x000fe20000000000 */
[----:B------:R-:W-:Y:S01]  /*19f0*/  QGMMA.64x16x32.F32.E4M3.E4M3 R32, gdesc[UR32], RZ, !UPT ;  /* 0x00200000202079f3 */ /* 0x000fe2000c7008ff */
[----:B------:R-:W-:Y:S01]  /*1a00*/  UMOV UR32, UR20 ;  /* 0x0000001400207c82 */ /* 0x000fe20008000000 */
[----:B------:R-:W-:Y:S01]  /*1a10*/  UMOV UR33, 0x40000040 ;  /* 0x4000004000217882 */ /* 0x000fe20000000000 */
[----:B------:R-:W-:Y:S01]  /*1a20*/  UMOV UR28, UR32 ;  /* 0x00000020001c7c82 */ /* 0x000fe20008000000 */
[----:B------:R-:W-:Y:S01]  /*1a30*/  UMOV UR29, UR33 ;  /* 0x00000021001d7c82 */ /* 0x000fe20008000000 */
[----:B------:R-:W-:Y:S01]  /*1a40*/  QGMMA.64x16x32.F32.E4M3.E4M3 R24, gdesc[UR32], RZ, !UPT ;  /* 0x00200000201879f3 */ /* 0x000fe2000c7008ff */
[----:B------:R-:W-:Y:S01]  /*1a50*/  UMOV UR24, UR32 ;  /* 0x0000002000187c82 */ /* 0x000fe20008000000 */
[----:B------:R-:W-:Y:S01]  /*1a60*/  UMOV UR25, UR33 ;  /* 0x0000002100197c82 */ /* 0x000fe20008000000 */
[----:B------:R-:W-:Y:S01]  /*1a70*/  UMOV UR20, UR32 ;  /* 0x0000002000147c82 */ /* 0x000fe20008000000 */
[----:B------:R-:W-:Y:S01]  /*1a80*/  QGMMA.64x16x32.F32.E4M3.E4M3 R40, gdesc[UR28], RZ, !UPT ;  /* 0x002000001c2879f3 */ /* 0x000fe2000c7008ff */
[----:B------:R-:W-:Y:S01]  /*1a90*/  UMOV UR21, UR33 ;  /* 0x0000002100157c82 */ /* 0x000fe20008000000 */
[----:B------:R-:W-:Y:S01]  /*1aa0*/  UMOV UR34, UR18 ;  /* 0x0000001200227c82 */ /* 0x000fe20008000000 */
[----:B------:R-:W-:Y:S01]  /*1ab0*/  UMOV UR35, UR19 ;  /* 0x0000001300237c82 */ /* 0x000fe20008000000 */
[----:B------:R-:W-:Y:S01]  /*1ac0*/  QGMMA.64x16x32.F32.E4M3.E4M3 R56, gdesc[UR24], RZ, !UPT ;  /* 0x00200000183879f3 */ /* 0x000fe2000c7008ff */
[----:B------:R-:W-:Y:S01]  /*1ad0*/  UIADD3 UR18, UR36, 0x2, URZ ;  /* 0x0000000224127890 */ /* 0x000fe2000fffe03f */
[----:B------:R-:W-:Y:S01]  /*1ae0*/  CS2R R108, SRZ ;  /* 0x00000000006c7805 */ /* 0x000fe2000001ff00 */
[----:B------:R-:W-:Y:S01]  /*1af0*/  UIADD3 UR26, UR36, 0x102, URZ ;  /* 0x00000102241a7890 */ /* 0x000fe2000fffe03f */
[----:B------:R-:W-:Y:S01]  /*1b00*/  QGMMA.64x16x32.F32.E4M3.E4M3 R72, gdesc[UR20], RZ, !UPT ;  /* 0x00200000144879f3 */ /* 0x000fe2000c7008ff */
[----:B------:R-:W-:Y:S01]  /*1b10*/  UIADD3 UR22, UR36, 0x82, URZ ;  /* 0x0000008224167890 */ /* 0x000fe2000fffe03f */
[----:B------:R-:W-:Y:S01]  /*1b20*/  CS2R R110, SRZ ;  /* 0x00000000006e7805 */ /* 0x000fe2000001ff00 */
[----:B------:R-:W-:Y:S01]  /*1b30*/  UMOV UR19, 0x40000040 ;  /* 0x4000004000137882 */ /* 0x000fe20000000000 */
[----:B------:R-:W-:Y:S01]  /*1b40*/  QGMMA.64x16x32.F32.E4M3.E4M3 R88, gdesc[UR32], RZ, !UPT ;  /* 0x00200000205879f3 */ /* 0x000fe2000c7008ff */
[----:B------:R-:W-:Y:S01]  /*1b50*/  UIADD3 UR30, UR36, 0x182, URZ ;  /* 0x00000182241e7890 */ /* 0x000fe2000fffe03f */
[----:B------:R-:W-:Y:S01]  /*1b60*/  CS2R R112, SRZ ;  /* 0x0000000000707805 */ /* 0x000fe2000001ff00 */
[----:B------:R-:W-:Y:S01]  /*1b70*/  UMOV UR20, UR16 ;  /* 0x0000001000147c82 */ /* 0x000fe20008000000 */
[----:B------:R-:W-:Y:S01]  /*1b80*/  UMOV UR21, UR17 ;  /* 0x0000001100157c82 */ /* 0x000fe20008000000 */
[----:B------:R-:W-:Y:S01]  /*1b90*/  UMOV UR23, 0x40000040 ;  /* 0x4000004000177882 */ /* 0x000fe20000000000 */
[----:B------:R-:W-:Y:S01]  /*1ba0*/  UIADD3 UR34, UR36, 0x202, URZ ;  /* 0x0000020224227890 */ /* 0x000fe2000fffe03f */
[----:B------:R-:W-:Y:S01]  /*1bb0*/  CS2R R114, SRZ ;  /* 0x0000000000727805 */ /* 0x000fe2000001ff00 */
[----:B------:R-:W-:Y:S01]  /*1bc0*/  UMOV UR24, UR16 ;  /* 0x0000001000187c82 */ /* 0x000fe20008000000 */
[----:B------:R-:W-:Y:S01]  /*1bd0*/  UMOV UR25, UR17 ;  /* 0x0000001100197c82 */ /* 0x000fe20008000000 */
[----:B------:R-:W-:Y:S01]  /*1be0*/  UMOV UR27, 0x40000040 ;  /* 0x40000040001b7882 */ /* 0x000fe20000000000 */
[----:B------:R-:W-:Y:S01]  /*1bf0*/  UMOV UR28, UR16 ;  /* 0x00000010001c7c82 */ /* 0x000fe20008000000 */
[----:B------:R-:W-:Y:S01]  /*1c00*/  QGMMA.64x16x32.F32.E4M3.E4M3 R96, gdesc[UR16], R96 ;  /* 0x00200000106079f3 */ /* 0x000fe20008700860 */
[----:B------:R-:W-:Y:S01]  /*1c10*/  UMOV UR29, UR17 ;  /* 0x00000011001d7c82 */ /* 0x000fe20008000000 */
[----:B------:R-:W-:Y:S01]  /*1c20*/  UMOV UR31, 0x40000040 ;  /* 0x40000040001f7882 */ /* 0x000fe20000000000 */
[----:B------:R-:W-:Y:S01]  /*1c30*/  UMOV UR32, UR16 ;  /* 0x0000001000207c82 */ /* 0x000fe20008000000 */
[----:B------:R-:W-:Y:S01]  /*1c40*/  QGMMA.64x16x32.F32.E4M3.E4M3 R80, gdesc[UR20], R80 ;  /* 0x00200000145079f3 */ /* 0x000fe20008700850 */
[----:B------:R-:W-:Y:S01]  /*1c50*/  UIADD3 UR20, UR15, 0x402, URZ ;  /* 0x000004020f147890 */ /* 0x000fe2000fffe03f */
[----:B------:R-:W-:Y:S01]  /*1c60*/  CS2R R116, SRZ ;  /* 0x0000000000747805 */ /* 0x000fe2000001ff00 */
[----:B------:R-:W-:Y:S01]  /*1c70*/  UMOV UR33, UR17 ;  /* 0x0000001100217c82 */ /* 0x000fe20008000000 */
[----:B------:R-:W-:Y:S01]  /*1c80*/  UMOV UR35, 0x40000040 ;  /* 0x4000004000237882 */ /* 0x000fe20000000000 */
[----:B------:R-:W-:-:S02]  /*1c90*/  CS2R R118, SRZ ;  /* 0x0000000000767805 */ /* 0x000fc4000001ff00 */
[----:B------:R-:W-:Y:S01]  /*1ca0*/  CS2R R120, SRZ ;  /* 0x0000000000787805 */ /* 0x000fe2000001ff00 */
[----:B------:R-:W-:Y:S01]  /*1cb0*/  QGMMA.64x16x32.F32.E4M3.E4M3 R64, gdesc[UR24], R64 ;  /* 0x00200000184079f3 */ /* 0x000fe20008700840 */
[----:B------:R-:W-:Y:S02]  /*1cc0*/  CS2R R122, SRZ ;  /* 0x00000000007a7805 */ /* 0x000fe4000001ff00 */
[----:B------:R-:W-:Y:S02]  /*1cd0*/  CS2R R124, SRZ ;  /* 0x00000000007c7805 */ /* 0x000fe4000001ff00 */
[----:B------:R-:W-:Y:S01]  /*1ce0*/  CS2R R126, SRZ ;  /* 0x00000000007e7805 */ /* 0x000fe2000001ff00 */
[----:B------:R-:W-:Y:S01]  /*1cf0*/  QGMMA.64x16x32.F32.E4M3.E4M3 R48, gdesc[UR28], R48 ;  /* 0x002000001c3079f3 */ /* 0x000fe20008700830 */
[----:B------:R-:W-:Y:S02]  /*1d00*/  CS2R R128, SRZ ;  /* 0x0000000000807805 */ /* 0x000fe4000001ff00 */
[----:B------:R-:W-:-:S02]  /*1d10*/  CS2R R130, SRZ ;  /* 0x0000000000827805 */ /* 0x000fc4000001ff00 */
[----:B------:R-:W-:Y:S01]  /*1d20*/  CS2R R132, SRZ ;  /* 0x0000000000847805 */ /* 0x000fe2000001ff00 */
[----:B------:R-:W-:Y:S01]  /*1d30*/  QGMMA.64x16x32.F32.E4M3.E4M3 R32, gdesc[UR32], R32 ;  /* 0x00200000202079f3 */ /* 0x000fe20008700820 */
[----:B------:R-:W-:Y:S01]  /*1d40*/  UMOV UR32, UR20 ;  /* 0x0000001400207c82 */ /* 0x000fe20008000000 */
[----:B------:R-:W-:Y:S01]  /*1d50*/  UMOV UR33, 0x40000040 ;  /* 0x4000004000217882 */ /* 0x000fe20000000000 */
[----:B------:R-:W-:Y:S01]  /*1d60*/  UMOV UR28, UR32 ;  /* 0x00000020001c7c82 */ /* 0x000fe20008000000 */
[----:B------:R-:W-:Y:S01]  /*1d70*/  UMOV UR29, UR33 ;  /* 0x00000021001d7c82 */ /* 0x000fe20008000000 */
[----:B------:R-:W-:Y:S01]  /*1d80*/  QGMMA.64x16x32.F32.E4M3.E4M3 R24, gdesc[UR32], R24 ;  /* 0x00200000201879f3 */ /* 0x000fe20008700818 */
[----:B------:R-:W-:Y:S01]  /*1d90*/  UMOV UR24, UR32 ;  /* 0x0000002000187c82 */ /* 0x000fe20008000000 */
[----:B------:R-:W-:Y:S01]  /*1da0*/  UMOV UR25, UR33 ;  /* 0x0000002100197c82 */ /* 0x000fe20008000000 */
[----:B------:R-:W-:Y:S01]  /*1db0*/  UMOV UR20, UR32 ;  /* 0x0000002000147c82 */ /* 0x000fe20008000000 */
[----:B------:R-:W-:Y:S01]  /*1dc0*/  QGMMA.64x16x32.F32.E4M3.E4M3 R40, gdesc[UR28], R40 ;  /* 0x002000001c2879f3 */ /* 0x000fe20008700828 */
[----:B------:R-:W-:Y:S01]  /*1dd0*/  UMOV UR21, UR33 ;  /* 0x0000002100157c82 */ /* 0x000fe20008000000 */
[----:B------:R-:W-:Y:S01]  /*1de0*/  UMOV UR16, UR32 ;  /* 0x0000002000107c82 */ /* 0x000fe20008000000 */
[----:B------:R-:W-:Y:S01]  /*1df0*/  UMOV UR17, UR33 ;  /* 0x0000002100117c82 */ /* 0x000fe20008000000 */
[----:B------:R-:W-:Y:S01]  /*1e00*/  QGMMA.64x16x32.F32.E4M3.E4M3 R56, gdesc[UR24], R56 ;  /* 0x00200000183879f3 */ /* 0x000fe20008700838 */
[----:B------:R-:W-:Y:S01]  /*1e10*/  UIADD3 UR26, UR36, 0x104, URZ ;  /* 0x00000104241a7890 */ /* 0x000fe2000fffe03f */
[----:B------:R-:W-:Y:S01]  /*1e20*/  CS2R R134, SRZ ;  /* 0x0000000000867805 */ /* 0x000fe2000001ff00 */
[----:B------:R-:W-:Y:S01]  /*1e30*/  UIADD3 UR30, UR36, 0x184, URZ ;  /* 0x00000184241e7890 */ /* 0x000fe2000fffe03f */
[----:B------:R-:W-:Y:S01]  /*1e40*/  QGMMA.64x16x32.F32.E4M3.E4M3 R72, gdesc[UR20], R72 ;  /* 0x00200000144879f3 */ /* 0x000fe20008700848 */
[----:B------:R-:W-:Y:S01]  /*1e50*/  UIADD3 UR22, UR36, 0x84, URZ ;  /* 0x0000008424167890 */ /* 0x000fe2000fffe03f */
[----:B------:R-:W-:Y:S01]  /*1e60*/  CS2R R136, SRZ ;  /* 0x0000000000887805 */ /* 0x000fe2000001ff00 */
[----:B------:R-:W-:Y:S01]  /*1e70*/  UMOV UR23, 0x40000040 ;  /* 0x4000004000177882 */ /* 0x000fe20000000000 */
[----:B------:R-:W-:Y:S01]  /*1e80*/  QGMMA.64x16x32.F32.E4M3.E4M3 R88, gdesc[UR16], R88 ;  /* 0x00200000105879f3 */ /* 0x000fe20008700858 */
[----:B------:R-:W-:Y:S01]  /*1e90*/  UIADD3 UR16, UR15, 0x4, URZ ;  /* 0x000000040f107890 */ /* 0x000fe2000fffe03f */
[----:B------:R-:W-:Y:S01]  /*1ea0*/  CS2R R138, SRZ ;  /* 0x00000000008a7805 */ /* 0x000fe2000001ff00 */
[----:B------:R-:W-:Y:S01]  /*1eb0*/  UIADD3 UR18, UR36, 0x4, URZ ;  /* 0x0000000424127890 */ /* 0x000fe2000fffe03f */
[----:B------:R-:W-:Y:S01]  /*1ec0*/  CS2R R140, SRZ ;  /* 0x00000000008c7805 */ /* 0x000fe2000001ff00 */
[----:B------:R-:W-:Y:S01]  /*1ed0*/  UMOV UR17, 0x40000040 ;  /* 0x4000004000117882 */ /* 0x000fe20000000000 */
[----:B------:R-:W-:Y:S01]  /*1ee0*/  UMOV UR19, 0x40000040 ;  /* 0x4000004000137882 */ /* 0x000fe20000000000 */
[----:B------:R-:W-:Y:S01]  /*1ef0*/  UMOV UR21, UR17 ;  /* 0x0000001100157c82 */ /* 0x000fe20008000000 */
[----:B------:R-:W-:Y:S01]  /*1f00*/  UMOV UR20, UR16 ;  /* 0x0000001000147c82 */ /* 0x000fe20008000000 */
[----:B------:R-:W-:Y:S01]  /*1f10*/  UIADD3 UR34, UR36, 0x204, URZ ;  /* 0x0000020424227890 */ /* 0x000fe2000fffe03f */
[----:B------:R-:W-:Y:S01]  /*1f20*/  CS2R R142, SRZ ;  /* 0x00000000008e7805 */ /* 0x000fe2000001ff00 */
        /* <DEDUP_REMOVED lines=10> */
[----:B------:R-:W-:Y:S01]  /*1fd0*/  UMOV UR32, UR16 ;  /* 0x0000001000207c82 */ /* 0x000fe20008000000 */
[----:B------:R-:W-:Y:S01]  /*1fe0*/  UMOV UR33, UR17 ;  /* 0x0000001100217c82 */ /* 0x000fe20008000000 */
[----:B------:R-:W-:Y:S01]  /*1ff0*/  QGMMA.64x16x32.F32.E4M3.E4M3 R64, gdesc[UR24], R64 ;  /* 0x00200000184079f3 */ /* 0x000fe20008700840 */
        /* <DEDUP_REMOVED lines=32> */
[----:B------:R-:W-:Y:S01]  /*2200*/  CS2R R162, SRZ ;  /* 0x0000000000a27805 */ /* 0x000fe2000001ff00 */
[----:B------:R-:W-:Y:S01]  /*2210*/  UMOV UR17, 0x40000040 ;  /* 0x4000004000117882 */ /* 0x000fe20000000000 */
[----:B------:R-:W-:Y:S01]  /*2220*/  UMOV UR19, 0x40000040 ;  /* 0x4000004000137882 */ /* 0x000fe20000000000 */
[----:B------:R-:W-:Y:S01]  /*2230*/  UIADD3 UR15, UR15, 0x406, URZ ;  /* 0x000004060f0f7890 */ /* 0x000fe2000fffe03f */
[----:B------:R-:W-:Y:S01]  /*2240*/  CS2R R164, SRZ ;  /* 0x0000000000a47805 */ /* 0x000fe2000001ff00 */
[----:B------:R-:W-:Y:S01]  /*2250*/  UMOV UR20, UR16 ;  /* 0x0000001000147c82 */ /* 0x000fe20008000000 */
[----:B------:R-:W-:Y:S01]  /*2260*/  UMOV UR21, UR17 ;  /* 0x0000001100157c82 */ /* 0x000fe20008000000 */
[----:B------:R-:W-:Y:S01]  /*2270*/  UMOV UR23, 0x40000040 ;  /* 0x4000004000177882 */ /* 0x000fe20000000000 */
[----:B------:R-:W-:Y:S01]  /*2280*/  QGMMA.64x16x32.F32.E4M3.E4M3 R96, gdesc[UR16], R96 ;  /* 0x00200000106079f3 */ /* 0x000fe20008700860 */
[----:B------:R-:W-:Y:S01]  /*2290*/  UMOV UR24, UR16 ;  /* 0x0000001000187c82 */ /* 0x000fe20008000000 */
[----:B------:R-:W-:Y:S01]  /*22a0*/  UMOV UR25, UR17 ;  /* 0x0000001100197c82 */ /* 0x000fe20008000000 */
[----:B------:R-:W-:Y:S01]  /*22b0*/  UMOV UR27, 0x40000040 ;  /* 0x40000040001b7882 */ /* 0x000fe20000000000 */
[----:B------:R-:W-:Y:S01]  /*22c0*/  QGMMA.64x16x32.F32.E4M3.E4M3 R80, gdesc[UR20], R80 ;  /* 0x00200000145079f3 */ /* 0x000fe20008700850 */
[----:B------:R-:W-:Y:S01]  /*22d0*/  UMOV UR28, UR16 ;  /* 0x00000010001c7c82 */ /* 0x000fe20008000000 */
[----:B------:R-:W-:Y:S01]  /*22e0*/  UMOV UR29, UR17 ;  /* 0x00000011001d7c82 */ /* 0x000fe20008000000 */
[----:B------:R-:W-:Y:S01]  /*22f0*/  UMOV UR31, 0x40000040 ;  /* 0x40000040001f7882 */ /* 0x000fe20000000000 */
[----:B------:R-:W-:Y:S01]  /*2300*/  UMOV UR32, UR16 ;  /* 0x0000001000207c82 */ /* 0x000fe20008000000 */
[----:B------:R-:W-:Y:S01]  /*2310*/  UMOV UR33, UR17 ;  /* 0x0000001100217c82 */ /* 0x000fe20008000000 */
[----:B------:R-:W-:Y:S01]  /*2320*/  UMOV UR35, 0x40000040 ;  /* 0x4000004000237882 */ /* 0x000fe20000000000 */
[----:B------:R-:W-:Y:S04]  /*2330*/  QGMMA.64x16x32.F32.E4M3.E4M3 R64, gdesc[UR24], R64 ;  /* 0x00200000184079f3 */ /* 0x000fe80008700840 */
[----:B------:R-:W-:Y:S04]  /*2340*/  QGMMA.64x16x32.F32.E4M3.E4M3 R48, gdesc[UR28], R48 ;  /* 0x002000001c3079f3 */ /* 0x000fe80008700830 */
[----:B------:R-:W-:Y:S01]  /*2350*/  QGMMA.64x16x32.F32.E4M3.E4M3 R32, gdesc[UR32], R32 ;  /* 0x00200000202079f3 */ /* 0x000fe20008700820 */
[----:B------:R-:W-:Y:S01]  /*2360*/  UMOV UR32, UR15 ;  /* 0x0000000f00207c82 */ /* 0x000fe20008000000 */
[----:B------:R-:W-:Y:S01]  /*2370*/  UMOV UR33, 0x40000040 ;  /* 0x4000004000217882 */ /* 0x000fe20000000000 */
[----:B------:R-:W-:Y:S01]  /*2380*/  UMOV UR28, UR32 ;  /* 0x00000020001c7c82 */ /* 0x000fe20008000000 */
[----:B------:R-:W-:Y:S01]  /*2390*/  UMOV UR29, UR33 ;  /* 0x00000021001d7c82 */ /* 0x000fe20008000000 */
[----:B------:R-:W-:Y:S01]  /*23a0*/  ULDC UR15, c[0x0][0x50c] ;  /* 0x00014300000f7ab9 */ /* 0x000fe20000000800 */
[----:B------:R-:W-:Y:S01]  /*23b0*/  QGMMA.64x16x32.F32.E4M3.E4M3 R24, gdesc[UR32], R24 ;  /* 0x00200000201879f3 */ /* 0x000fe20008700818 */
[----:B------:R-:W-:Y:S01]  /*23c0*/  UMOV UR24, UR32 ;  /* 0x0000002000187c82 */ /* 0x000fe20008000000 */
[----:B------:R-:W-:Y:S01]  /*23d0*/  UMOV UR25, UR33 ;  /* 0x0000002100197c82 */ /* 0x000fe20008000000 */
[----:B------:R-:W-:Y:S01]  /*23e0*/  UMOV UR20, UR32 ;  /* 0x0000002000147c82 */ /* 0x000fe20008000000 */
[----:B------:R-:W-:Y:S01]  /*23f0*/  QGMMA.64x16x32.F32.E4M3.E4M3 R40, gdesc[UR28], R40 ;  /* 0x002000001c2879f3 */ /* 0x000fe20008700828 */
[----:B------:R-:W-:Y:S01]  /*2400*/  UMOV UR21, UR33 ;  /* 0x0000002100157c82 */ /* 0x000fe20008000000 */
[----:B------:R-:W-:-:S02]  /*2410*/  UISETP.NE.AND UP0, UPT, UR15, 0x4, UPT ;  /* 0x000000040f00788c */ /* 0x000fc4000bf05270 */
[----:B------:R-:W-:Y:S01]  /*2420*/  QGMMA.64x16x32.F32.E4M3.E4M3 R56, gdesc[UR24], R56 ;  /* 0x00200000183879f3 */ /* 0x000fe20008700838 */
[----:B------:R-:W-:Y:S01]  /*2430*/  UMOV UR16, UR32 ;  /* 0x0000002000107c82 */ /* 0x000fe20008000000 */
[----:B------:R-:W-:Y:S02]  /*2440*/  UMOV UR17, UR33 ;  /* 0x0000002100117c82 */ /* 0x000fe40008000000 */
[----:B------:R-:W-:Y:S04]  /*2450*/  QGMMA.64x16x32.F32.E4M3.E4M3 R72, gdesc[UR20], R72 ;  /* 0x00200000144879f3 */ /* 0x000fe80008700848 */
[----:B------:R-:W-:Y:S01]  /*2460*/  QGMMA.64x16x32.F32.E4M3.E4M3 R88, gdesc[UR16], R88, gsb0 ;  /* 0x00200000105879f3 */ /* 0x000fe20008000858 */
[----:B------:R-:W-:-:S06]  /*2470*/  USEL UR16, URZ, 0x1, UP0 ;  /* 0x000000013f107887 */ /* 0x000fcc0008000000 */
[----:B------:R-:W-:-:S13]  /*2480*/  ISETP.NE.AND P0, PT, RZ, UR16, PT ;  /* 0x00000010ff007c0c */ /* 0x000fda000bf05270 */
[----:B------:R-:W-:Y:S05]  /*2490*/  @!P0 BRA `(.L_x_18) ;  /* 0x0000000400488947 */ /* 0x000fea0003800000 */
[----:B------:R-:W-:Y:S02]  /*24a0*/  WARPGROUP.DEPBAR.LE gsb0, 0x0 ;  /* 0x00008000000079c5 */ /* 0x000fe40000010000 */
[----:B------:R-:W-:-:S01]  /*24b0*/  FADD R165, RZ, R96 ;  /* 0x00000060ffa57221 */ /* 0x000fc20000000000 */
[----:B------:R-:W-:Y:S01]  /*24c0*/  FADD R164, RZ, R97 ;  /* 0x00000061ffa47221 */ /* 0x000fe20000000000 */
        /* <DEDUP_REMOVED lines=78> */
[----:B------:R-:W-:-:S06]  /*29b0*/  UMOV UR6, URZ ;  /* 0x0000003f00067c82 */ /* 0x000fcc0008000000 */
.L_x_18:
[----:B------:R-:W-:Y:S01]  /*29c0*/  UIADD3 UR39, UR5, 0x1, URZ ;  /* 0x0000000105277890 */ /* 0x000fe2000fffe03f */
[----:B------:R-:W-:-:S03]  /*29d0*/  UMOV UR17, 0x1 ;  /* 0x0000000100117882 */ /* 0x000fc60000000000 */
[----:B------:R-:W-:-:S04]  /*29e0*/  UISETP.NE.AND UP0, UPT, UR39, 0x5, UPT ;  /* 0x000000052700788c */ /* 0x000fc8000bf05270 */
[----:B------:R-:W-:Y:S02]  /*29f0*/  USEL UR38, URZ, 0x1, UP0 ;  /* 0x000000013f267887 */ /* 0x000fe40008000000 */
[----:B------:R-:W-:Y:S02]  /*2a00*/  USEL UR39, UR39, URZ, UP0 ;  /* 0x0000003f27277287 */ /* 0x000fe40008000000 */
[----:B------:R-:W-:-:S12]  /*2a10*/  ULOP3.LUT UR38, UR4, UR38, URZ, 0x3c, !UPT ;  /* 0x0000002604267292 */ /* 0x000fd8000f8e3c3f */
.L_x_13:
[----:B------:R-:W-:-:S04]  /*2a20*/  UISETP.LT.AND UP0, UPT, UR10, 0x1, UPT ;  /* 0x000000010a00788c */ /* 0x000fc8000bf01270 */
[----:B------:R-:W-:-:S04]  /*2a30*/  USEL UR15, UR10, 0x1, UP0 ;  /* 0x000000010a0f7887 */ /* 0x000fc80008000000 */
[----:B------:R-:W-:-:S04]  /*2a40*/  UIADD3 UR37, UR10, -UR15, URZ ;  /* 0x8000000f0a257290 */ /* 0x000fc8000fffe03f */
[----:B------:R-:W-:-:S06]  /*2a50*/  UISETP.GE.AND UP0, UPT, UR37, 0x1, UPT ;  /* 0x000000012500788c */ /* 0x000fcc000bf06270 */
[----:B------:R-:W-:-:S13]  /*2a60*/  PLOP3.LUT P0, PT, PT, PT, UP0, 0x80, 0x0 ;  /* 0x000000000000781c */ /* 0x000fda0003f0f008 */
[----:B------:R-:W-:Y:S05]  /*2a70*/  @!P0 BRA `(.L_x_19) ;  /* 0x0000001000c48947 */ /* 0x000fea0003800000 */
[----:B------:R-:W-:Y:S01]  /*2a80*/  UMOV UR36, UR5 ;  /* 0x0000000500247c82 */ /* 0x000fe20008000000 */
[----:B------:R-:W-:-:S05]  /*2a90*/  ULDC UR15, c[0x0][0x50c] ;  /* 0x00014300000f7ab9 */ /* 0x000fca0000000800 */
.L_x_27:
[----:B------:R-:W-:-:S06]  /*2aa0*/  UISETP.NE.AND UP0, UPT, UR9, 0x3, UPT ;  /* 0x000000030900788c */ /* 0x000fcc000bf05270 */
[----:B------:R-:W-:-:S13]  /*2ab0*/  PLOP3.LUT P1, PT, PT, PT, UP0, 0x80, 0x0 ;  /* 0x000000000000781c */ /* 0x000fda0003f2f008 */
[----:B01----:R-:W-:Y:S05]  /*2ac0*/  @!P1 BRA `(.L_x_20) ;  /* 0x0000000000049947 */ /* 0x003fea0003800000 */
[----:B------:R-:W-:Y:S01]  /*2ad0*/  BPT.TRAP 0x1 ;  /* 0x000000040000795c */ /* 0x000fe20000300000 */
.L_x_20:
[----:B------:R-:W0:Y:S01]  /*2ae0*/  S2UR UR18, SR_CgaCtaId ;  /* 0x00000000001279c3 */ /* 0x000e220000008800 */
[----:B------:R-:W-:Y:S01]  /*2af0*/  UMOV UR12, 0x400 ;  /* 0x00000400000c7882 */ /* 0x000fe20000000000 */
[----:B------:R-:W-:-:S05]  /*2b00*/  IMAD.U32 R166, RZ, RZ, UR38 ;  /* 0x00000026ffa67e24 */ /* 0x000fca000f8e00ff */
[----:B------:R-:W-:Y:S01]  /*2b10*/  SHF.L.U32 R166, R166, 0x1f, RZ ;  /* 0x0000001fa6a67819 */ /* 0x000fe200000006ff */
[----:B0-----:R-:W-:-:S04]  /*2b20*/  ULEA UR12, UR18, UR12, 0x18 ;  /* 0x0000000c120c7291 */ /* 0x001fc8000f8ec03f */
[----:B------:R-:W-:-:S09]  /*2b30*/  ULEA UR18, UR39, UR12, 0x3 ;  /* 0x0000000c27127291 */ /* 0x000fd2000f8e183f */
[----:B------:R0:W1:Y:S01]  /*2b40*/  SYNCS.PHASECHK.TRANS64.TRYWAIT P0, [UR18], R166 ;  /* 0x000000a6ff0075a7 */ /* 0x0000620008000152 */
[----:B------:R-:W-:Y:S05]  /*2b50*/  @!P1 BRA `(.L_x_21) ;  /* 0x0000000000049947 */ /* 0x000fea0003800000 */
[----:B------:R-:W-:Y:S01]  /*2b60*/  BPT.TRAP 0x1 ;  /* 0x000000040000795c */ /* 0x000fe20000300000 */
.L_x_21:
[----:B-1----:R-:W-:Y:S05]  /*2b70*/  @P0 BRA `(.L_x_22) ;  /* 0x0000000000080947 */ /* 0x002fea0003800000 */
[----:B------:R-:W1:Y:S02]  /*2b80*/  SYNCS.PHASECHK.TRANS64.TRYWAIT P0, [UR18], R166 ;  /* 0x000000a6ff0075a7 */ /* 0x000e640008000152 */
[----:B-1----:R-:W-:Y:S05]  /*2b90*/  @!P0 BRA `(.L_x_23) ;  /* 0x00000090009c8947 */ /* 0x002fea0003800000 */
.L_x_22:
[----:B------:R-:W-:Y:S01]  /*2ba0*/  UIADD3 UR18, UR12, 0x28100, URZ ;  /* 0x000281000c127890 */ /* 0x000fe2000fffe03f */
[----:B------:R-:W-:Y:S01]  /*2bb0*/  WARPGROUP.ARRIVE ;  /* 0x00000000000079c5 */ /* 0x000fe20000000000 */
[----:B------:R-:W-:Y:S02]  /*2bc0*/  UISETP.NE.AND UP0, UPT, UR16, URZ, UPT ;  /* 0x0000003f1000728c */ /* 0x000fe4000bf05270 */
[----:B------:R-:W-:Y:S02]  /*2bd0*/  USHF.R.U32.HI UR18, URZ, 0x4, UR18 ;  /* 0x000000043f127899 */ /* 0x000fe40008011612 */
[----:B------:R-:W-:Y:S02]  /*2be0*/  USEL UR17, UR17, URZ, !UP0 ;  /* 0x0000003f11117287 */ /* 0x000fe4000c000000 */
[----:B------:R-:W-:Y:S02]  /*2bf0*/  ULOP3.LUT UR18, UR18, 0x3fff, URZ, 0xc0, !UPT ;  /* 0x00003fff12127892 */ /* 0x000fe4000f8ec03f */
[----:B------:R-:W-:-:S02]  /*2c00*/  ULOP3.LUT UR42, UR11, 0x10000, URZ, 0xfc, !UPT ;  /* 0x000100000b2a7892 */ /* 0x000fc4000f8efc3f */
[----:B------:R-:W-:Y:S02]  /*2c10*/  ULOP3.LUT UR18, UR18, 0x10000, URZ, 0xfc, !UPT ;  /* 0x0001000012127892 */ /* 0x000fe4000f8efc3f */
[----:B------:R-:W-:Y:S02]  /*2c20*/  UISETP.NE.U32.AND UP0, UPT, UR17, URZ, UPT ;  /* 0x0000003f1100728c */ /* 0x000fe4000bf05070 */
[----:B------:R-:W-:Y:S02]  /*2c30*/  UIMAD UR43, UR39, 0x280, UR18 ;  /* 0x00000280272b78a4 */ /* 0x000fe4000f8e0212 */
[----:B------:R-:W-:Y:S02]  /*2c40*/  ULEA UR42, UR39, UR42, 0xb ;  /* 0x0000002a272a7291 */ /* 0x000fe4000f8e583f */
[----:B------:R-:W-:Y:S01]  /*2c50*/  UIADD3 UR22, UR43, 0x80, URZ ;  /* 0x000000802b167890 */ /* 0x000fe2000fffe03f */
[----:B------:R-:W-:Y:S01]  /*2c60*/  UMOV UR17, 0x40000040 ;  /* 0x4000004000117882 */ /* 0x000fe20000000000 */
[----:B------:R-:W-:-:S03]  /*2c70*/  UIADD3 UR26, UR43, 0x100, URZ ;  /* 0x000001002b1a7890 */ /* 0x000fc6000fffe03f */
[----:B------:R-:W-:Y:S01]  /*2c80*/  UMOV UR16, UR42 ;  /* 0x0000002a00107c82 */ /* 0x000fe20008000000 */
[----:B------:R-:W-:Y:S01]  /*2c90*/  UMOV UR18, UR43 ;  /* 0x0000002b00127c82 */ /* 0x000fe20008000000 */
[----:B------:R-:W-:Y:S01]  /*2ca0*/  UMOV UR19, 0x40000040 ;  /* 0x4000004000137882 */ /* 0x000fe20000000000 */
[----:B------:R-:W-:Y:S01]  /*2cb0*/  UIADD3 UR30, UR43, 0x180, URZ ;  /* 0x000001802b1e7890 */ /* 0x000fe2000fffe03f */
[----:B------:R-:W-:Y:S01]  /*2cc0*/  QGMMA.64x16x32.F32.E4M3.E4M3 R96, gdesc[UR16], R96, UP0 ;  /* 0x00200000106079f3 */ /* 0x000fe2000bf00860 */
[----:B------:R-:W-:Y:S01]  /*2cd0*/  UMOV UR20, UR16 ;  /* 0x0000001000147c82 */ /* 0x000fe20008000000 */
[----:B------:R-:W-:Y:S01]  /*2ce0*/  UMOV UR21, UR17 ;  /* 0x0000001100157c82 */ /* 0x000fe20008000000 */
[----:B------:R-:W-:Y:S01]  /*2cf0*/  UMOV UR23, 0x40000040 ;  /* 0x4000004000177882 */ /* 0x000fe20000000000 */
[----:B------:R-:W-:Y:S01]  /*2d00*/  UIADD3 UR34, UR43, 0x200, URZ ;  /* 0x000002002b227890 */ /* 0x000fe2000fffe03f */
[----:B------:R-:W-:Y:S01]  /*2d10*/  QGMMA.64x16x32.F32.E4M3.E4M3 R80, gdesc[UR20], R80, UP0 ;  /* 0x00200000145079f3 */ /* 0x000fe2000bf00850 */
[----:B------:R-:W-:Y:S01]  /*2d20*/  UIADD3 UR20, UR42, 0x400, URZ ;  /* 0x000004002a147890 */ /* 0x000fe2000fffe03f */
[----:B------:R-:W-:Y:S01]  /*2d30*/  UMOV UR24, UR16 ;  /* 0x0000001000187c82 */ /* 0x000fe20008000000 */
[----:B------:R-:W-:Y:S01]  /*2d40*/  UMOV UR25, UR17 ;  /* 0x0000001100197c82 */ /* 0x000fe20008000000 */
[----:B------:R-:W-:Y:S01]  /*2d50*/  UMOV UR27, 0x40000040 ;  /* 0x40000040001b7882 */ /* 0x000fe20000000000 */
[----:B------:R-:W-:Y:S01]  /*2d60*/  UMOV UR28, UR16 ;  /* 0x00000010001c7c82 */ /* 0x000fe20008000000 */
[----:B------:R-:W-:Y:S01]  /*2d70*/  UMOV UR29, UR17 ;  /* 0x00000011001d7c82 */ /* 0x000fe20008000000 */
[----:B------:R-:W-:Y:S01]  /*2d80*/  UMOV UR31, 0x40000040 ;  /* 0x40000040001f7882 */ /* 0x000fe20000000000 */
[----:B------:R-:W-:Y:S01]  /*2d90*/  QGMMA.64x16x32.F32.E4M3.E4M3 R64, gdesc[UR24], R64, UP0 ;  /* 0x00200000184079f3 */ /* 0x000fe2000bf00840 */
[----:B------:R-:W-:Y:S01]  /*2da0*/  UMOV UR32, UR16 ;  /* 0x0000001000207c82 */ /* 0x000fe20008000000 */
[----:B------:R-:W-:Y:S01]  /*2db0*/  UMOV UR33, UR17 ;  /* 0x0000001100217c82 */ /* 0x000fe20008000000 */
[----:B------:R-:W-:Y:S01]  /*2dc0*/  UMOV UR35, 0x40000040 ;  /* 0x4000004000237882 */ /* 0x000fe20000000000 */
[----:B------:R-:W-:Y:S01]  /*2dd0*/  QGMMA.64x16x32.F32.E4M3.E4M3 R48, gdesc[UR28], R48, UP0 ;  /* 0x002000001c3079f3 */ /* 0x000fe2000bf00830 */
[----:B------:R-:W-:Y:S01]  /*2de0*/  UIADD3 UR16, UR42, 0x2, URZ ;  /* 0x000000022a107890 */ /* 0x000fe2000fffe03f */
[----:B------:R-:W-:-:S02]  /*2df0*/  UMOV UR17, 0x40000040 ;  /* 0x4000004000117882 */ /* 0x000fc40000000000 */
[----:B------:R-:W-:Y:S01]  /*2e00*/  QGMMA.64x16x32.F32.E4M3.E4M3 R32, gdesc[UR32], R32, UP0 ;  /* 0x00200000202079f3 */ /* 0x000fe2000bf00820 */
[----:B------:R-:W-:Y:S01]  /*2e10*/  UMOV UR32, UR20 ;  /* 0x0000001400207c82 */ /* 0x000fe20008000000 */
[----:B------:R-:W-:Y:S01]  /*2e20*/  UMOV UR33, 0x40000040 ;  /* 0x4000004000217882 */ /* 0x000fe20000000000 */
[----:B------:R-:W-:Y:S01]  /*2e30*/  UMOV UR28, UR32 ;  /* 0x00000020001c7c82 */ /* 0x000fe20008000000 */
[----:B------:R-:W-:Y:S01]  /*2e40*/  UMOV UR29, UR33 ;  /* 0x00000021001d7c82 */ /* 0x000fe20008000000 */
[----:B------:R-:W-:Y:S01]  /*2e50*/  QGMMA.64x16x32.F32.E4M3.E4M3 R24, gdesc[UR32], R24, UP0 ;  /* 0x00200000201879f3 */ /* 0x000fe2000bf00818 */
[----:B------:R-:W-:Y:S01]  /*2e60*/  UMOV UR24, UR32 ;  /* 0x0000002000187c82 */ /* 0x000fe20008000000 */
[----:B------:R-:W-:Y:S01]  /*2e70*/  UMOV UR25, UR33 ;  /* 0x0000002100197c82 */ /* 0x000fe20008000000 */
[----:B------:R-:W-:Y:S01]  /*2e80*/  UMOV UR20, UR32 ;  /* 0x0000002000147c82 */ /* 0x000fe20008000000 */
[----:B------:R-:W-:Y:S01]  /*2e90*/  QGMMA.64x16x32.F32.E4M3.E4M3 R40, gdesc[UR28], R40, UP0 ;  /* 0x002000001c2879f3 */ /* 0x000fe2000bf00828 */
[----:B------:R-:W-:Y:S01]  /*2ea0*/  UMOV UR21, UR33 ;  /* 0x0000002100157c82 */ /* 0x000fe20008000000 */
[----:B------:R-:W-:Y:S01]  /*2eb0*/  UMOV UR34, UR18 ;  /* 0x0000001200227c82 */ /* 0x000fe20008000000 */
[----:B------:R-:W-:Y:S01]  /*2ec0*/  UMOV UR35, UR19 ;  /* 0x0000001300237c82 */ /* 0x000fe20008000000 */
[----:B------:R-:W-:Y:S01]  /*2ed0*/  QGMMA.64x16x32.F32.E4M3.E4M3 R56, gdesc[UR24], R56, UP0 ;  /* 0x00200000183879f3 */ /* 0x000fe2000bf00838 */
[----:B------:R-:W-:-:S02]  /*2ee0*/  UIADD3 UR18, UR43, 0x2, URZ ;  /* 0x000000022b127890 */ /* 0x000fc4000fffe03f */
[----:B------:R-:W-:Y:S01]  /*2ef0*/  UIADD3 UR26, UR43, 0x102, URZ ;  /* 0x000001022b1a7890 */ /* 0x000fe2000fffe03f */
[----:B------:R-:W-:Y:S01]  /*2f00*/  QGMMA.64x16x32.F32.E4M3.E4M3 R72, gdesc[UR20], R72, UP0 ;  /* 0x00200000144879f3 */ /* 0x000fe2000bf00848 */
[----:B------:R-:W-:Y:S01]  /*2f10*/  UIADD3 UR22, UR43, 0x82, URZ ;  /* 0x000000822b167890 */ /* 0x000fe2000fffe03f */
[----:B------:R-:W-:Y:S02]  /*2f20*/  UMOV UR19, 0x40000040 ;  /* 0x4000004000137882 */ /* 0x000fe40000000000 */
[----:B------:R-:W-:Y:S01]  /*2f30*/  QGMMA.64x16x32.F32.E4M3.E4M3 R88, gdesc[UR32], R88, UP0 ;  /* 0x00200000205879f3 */ /* 0x000fe2000bf00858 */
[----:B------:R-:W-:Y:S01]  /*2f40*/  UIADD3 UR30, UR43, 0x182, URZ ;  /* 0x000001822b1e7890 */ /* 0x000fe2000fffe03f */
[----:B------:R-:W-:Y:S01]  /*2f50*/  UMOV UR20, UR16 ;  /* 0x0000001000147c82 */ /* 0x000fe20008000000 */
[----:B------:R-:W-:Y:S01]  /*2f60*/  UMOV UR21, UR17 ;  /* 0x0000001100157c82 */ /* 0x000fe20008000000 */
[----:B------:R-:W-:Y:S01]  /*2f70*/  UMOV UR23, 0x40000040 ;  /* 0x4000004000177882 */ /* 0x000fe20000000000 */
[----:B------:R-:W-:Y:S01]  /*2f80*/  UIADD3 UR34, UR43, 0x202, URZ ;  /* 0x000002022b227890 */ /* 0x000fe2000fffe03f */
[----:B------:R-:W-:Y:S01]  /*2f90*/  UMOV UR24, UR16 ;  /* 0x0000001000187c82 */ /* 0x000fe20008000000 */
[----:B------:R-:W-:Y:S01]  /*2fa0*/  QGMMA.64x16x32.F32.E4M3.E4M3 R96, gdesc[UR16], R96 ;  /* 0x00200000106079f3 */ /* 0x000fe20008700860 */
[----:B------:R-:W-:Y:S01]  /*2fb0*/  UMOV UR25, UR17 ;  /* 0x0000001100197c82 */ /* 0x000fe20008000000 */
[----:B------:R-:W-:Y:S01]  /*2fc0*/  UMOV UR27, 0x40000040 ;  /* 0x40000040001b7882 */ /* 0x000fe20000000000 */
[----:B------:R-:W-:Y:S01]  /*2fd0*/  UMOV UR28, UR16 ;  /* 0x00000010001c7c82 */ /* 0x000fe20008000000 */
[----:B------:R-:W-:Y:S01]  /*2fe0*/  UMOV UR29, UR17 ;  /* 0x00000011001d7c82 */ /* 0x000fe20008000000 */
[----:B------:R-:W-:Y:S01]  /*2ff0*/  QGMMA.64x16x32.F32.E4M3.E4M3 R80, gdesc[UR20], R80 ;  /* 0x00200000145079f3 */ /* 0x000fe20008700850 */
[----:B------:R-:W-:Y:S01]  /*3000*/  UIADD3 UR20, UR42, 0x402, URZ ;  /* 0x000004022a147890 */ /* 0x000fe2000fffe03f */
[----:B------:R-:W-:Y:S01]  /*3010*/  UMOV UR31, 0x40000040 ;  /* 0x40000040001f7882 */ /* 0x000fe20000000000 */
[----:B------:R-:W-:Y:S01]  /*3020*/  UMOV UR32, UR16 ;  /* 0x0000001000207c82 */ /* 0x000fe20008000000 */
[----:B------:R-:W-:Y:S01]  /*3030*/  UMOV UR33, UR17 ;  /* 0x0000001100217c82 */ /* 0x000fe20008000000 */
[----:B------:R-:W-:Y:S01]  /*3040*/  UMOV UR35, 0x40000040 ;  /* 0x4000004000237882 */ /* 0x000fe20000000000 */
[----:B------:R-:W-:Y:S01]  /*3050*/  UIADD3 UR6, UR6, 0x4, URZ ;  /* 0x0000000406067890 */ /* 0x000fe2000fffe03f */
[----:B------:R-:W-:Y:S03]  /*3060*/  QGMMA.64x16x32.F32.E4M3.E4M3 R64, gdesc[UR24], R64 ;  /* 0x00200000184079f3 */ /* 0x000fe60008700840 */
[----:B------:R-:W-:Y:S01]  /*3070*/  UISETP.NE.AND UP0, UPT, UR6, UR15, UPT ;  /* 0x0000000f0600728c */ /* 0x000fe2000bf05270 */
[----:B------:R-:W-:Y:S04]  /*3080*/  QGMMA.64x16x32.F32.E4M3.E4M3 R48, gdesc[UR28], R48 ;  /* 0x002000001c3079f3 */ /* 0x000fe80008700830 */
        /* <DEDUP_REMOVED lines=14> */
[----:B------:R-:W-:-:S02]  /*3170*/  UIADD3 UR26, UR43, 0x104, URZ ;  /* 0x000001042b1a7890 */ /* 0x000fc4000fffe03f */
[----:B------:R-:W-:Y:S01]  /*3180*/  UIADD3 UR30, UR43, 0x184, URZ ;  /* 0x000001842b1e7890 */ /* 0x000fe2000fffe03f */
[----:B------:R-:W-:Y:S01]  /*3190*/  QGMMA.64x16x32.F32.E4M3.E4M3 R72, gdesc[UR20], R72 ;  /* 0x00200000144879f3 */ /* 0x000fe20008700848 */
[----:B------:R-:W-:Y:S01]  /*31a0*/  UIADD3 UR22, UR43, 0x84, URZ ;  /* 0x000000842b167890 */ /* 0x000fe2000fffe03f */
[----:B------:R-:W-:Y:S02]  /*31b0*/  UMOV UR23, 0x40000040 ;  /* 0x4000004000177882 */ /* 0x000fe40000000000 */
[----:B------:R-:W-:Y:S01]  /*31c0*/  QGMMA.64x16x32.F32.E4M3.E4M3 R88, gdesc[UR16], R88 ;  /* 0x00200000105879f3 */ /* 0x000fe20008700858 */
[----:B------:R-:W-:Y:S02]  /*31d0*/  UIADD3 UR16, UR42, 0x4, URZ ;  /* 0x000000042a107890 */ /* 0x000fe4000fffe03f */
[----:B------:R-:W-:Y:S01]  /*31e0*/  UIADD3 UR18, UR43, 0x4, URZ ;  /* 0x000000042b127890 */ /* 0x000fe2000fffe03f */
[----:B------:R-:W-:Y:S01]  /*31f0*/  UMOV UR17, 0x40000040 ;  /* 0x4000004000117882 */ /* 0x000fe20000000000 */
[----:B------:R-:W-:Y:S01]  /*3200*/  UMOV UR19, 0x40000040 ;  /* 0x4000004000137882 */ /* 0x000fe20000000000 */
[----:B------:R-:W-:-:S02]  /*3210*/  UMOV UR21, UR17 ;  /* 0x0000001100157c82 */ /* 0x000fc40008000000 */
[----:B------:R-:W-:Y:S01]  /*3220*/  UMOV UR20, UR16 ;  /* 0x0000001000147c82 */ /* 0x000fe20008000000 */
[----:B------:R-:W-:Y:S01]  /*3230*/  UIADD3 UR34, UR43, 0x204, URZ ;  /* 0x000002042b227890 */ /* 0x000fe2000fffe03f */
[----:B------:R-:W-:Y:S02]  /*3240*/  UMOV UR24, UR16 ;  /* 0x0000001000187c82 */ /* 0x000fe40008000000 */
[----:B------:R-:W-:Y:S01]  /*3250*/  QGMMA.64x16x32.F32.E4M3.E4M3 R96, gdesc[UR16], R96 ;  /* 0x00200000106079f3 */ /* 0x000fe20008700860 */
[----:B------:R-:W-:Y:S01]  /*3260*/  UMOV UR25, UR17 ;  /* 0x0000001100197c82 */ /* 0x000fe20008000000 */
[----:B------:R-:W-:Y:S01]  /*3270*/  UMOV UR27, 0x40000040 ;  /* 0x40000040001b7882 */ /* 0x000fe20000000000 */
[----:B------:R-:W-:Y:S01]  /*3280*/  UMOV UR28, UR16 ;  /* 0x00000010001c7c82 */ /* 0x000fe20008000000 */
[----:B------:R-:W-:Y:S01]  /*3290*/  QGMMA.64x16x32.F32.E4M3.E4M3 R80, gdesc[UR20], R80 ;  /* 0x00200000145079f3 */ /* 0x000fe20008700850 */
[----:B------:R-:W-:Y:S01]  /*32a0*/  UIADD3 UR20, UR42, 0x404, URZ ;  /* 0x000004042a147890 */ /* 0x000fe2000fffe03f */
[----:B------:R-:W-:Y:S01]  /*32b0*/  UMOV UR29, UR17 ;  /* 0x00000011001d7c82 */ /* 0x000fe20008000000 */
[----:B------:R-:W-:Y:S01]  /*32c0*/  UMOV UR31, 0x40000040 ;  /* 0x40000040001f7882 */ /* 0x000fe20000000000 */
[----:B------:R-:W-:Y:S01]  /*32d0*/  UMOV UR32, UR16 ;  /* 0x0000001000207c82 */ /* 0x000fe20008000000 */
[----:B------:R-:W-:Y:S01]  /*32e0*/  UMOV UR33, UR17 ;  /* 0x0000001100217c82 */ /* 0x000fe20008000000 */
[----:B------:R-:W-:Y:S01]  /*32f0*/  QGMMA.64x16x32.F32.E4M3.E4M3 R64, gdesc[UR24], R64 ;  /* 0x00200000184079f3 */ /* 0x000fe20008700840 */
[----:B------:R-:W-:-:S03]  /*3300*/  UMOV UR35, 0x40000040 ;  /* 0x4000004000237882 */ /* 0x000fc60000000000 */
        /* <DEDUP_REMOVED lines=18> */
[----:B------:R-:W-:Y:S02]  /*3430*/  UIADD3 UR22, UR43, 0x86, URZ ;  /* 0x000000862b167890 */ /* 0x000fe4000fffe03f */
[----:B------:R-:W-:Y:S01]  /*3440*/  UIADD3 UR34, UR43, 0x206, URZ ;  /* 0x000002062b227890 */ /* 0x000fe2000fffe03f */
[----:B------:R-:W-:Y:S01]  /*3450*/  QGMMA.64x16x32.F32.E4M3.E4M3 R88, gdesc[UR16], R88 ;  /* 0x00200000105879f3 */ /* 0x000fe20008700858 */
[----:B------:R-:W-:Y:S02]  /*3460*/  UIADD3 UR16, UR42, 0x6, URZ ;  /* 0x000000062a107890 */ /* 0x000fe4000fffe03f */
[----:B------:R-:W-:Y:S01]  /*3470*/  UIADD3 UR18, UR43, 0x6, URZ ;  /* 0x000000062b127890 */ /* 0x000fe2000fffe03f */
[----:B------:R-:W-:Y:S01]  /*3480*/  UMOV UR17, 0x40000040 ;  /* 0x4000004000117882 */ /* 0x000fe20000000000 */
[----:B------:R-:W-:Y:S01]  /*3490*/  UMOV UR19, 0x40000040 ;  /* 0x4000004000137882 */ /* 0x000fe20000000000 */
[----:B------:R-:W-:-:S02]  /*34a0*/  UIADD3 UR42, UR42, 0x406, URZ ;  /* 0x000004062a2a7890 */ /* 0x000fc4000fffe03f */
[----:B------:R-:W-:Y:S01]  /*34b0*/  UMOV UR20, UR16 ;  /* 0x0000001000147c82 */ /* 0x000fe20008000000 */
[----:B------:R-:W-:Y:S01]  /*34c0*/  UMOV UR21, UR17 ;  /* 0x0000001100157c82 */ /* 0x000fe20008000000 */
[----:B------:R-:W-:Y:S01]  /*34d0*/  UMOV UR23, 0x40000040 ;  /* 0x4000004000177882 */ /* 0x000fe20000000000 */
[----:B------:R-:W-:Y:S01]  /*34e0*/  UMOV UR24, UR16 ;  /* 0x0000001000187c82 */ /* 0x000fe20008000000 */
[----:B------:R-:W-:Y:S01]  /*34f0*/  UMOV UR25, UR17 ;  /* 0x0000001100197c82 */ /* 0x000fe20008000000 */
[----:B------:R-:W-:Y:S01]  /*3500*/  QGMMA.64x16x32.F32.E4M3.E4M3 R96, gdesc[UR16], R96 ;  /* 0x00200000106079f3 */ /* 0x000fe20008700860 */
[----:B------:R-:W-:Y:S01]  /*3510*/  UMOV UR27, 0x40000040 ;  /* 0x40000040001b7882 */ /* 0x000fe20000000000 */
[----:B------:R-:W-:Y:S01]  /*3520*/  UMOV UR28, UR16 ;  /* 0x00000010001c7c82 */ /* 0x000fe20008000000 */
[----:B------:R-:W-:Y:S01]  /*3530*/  UMOV UR29, UR17 ;  /* 0x00000011001d7c82 */ /* 0x000fe20008000000 */
[----:B------:R-:W-:Y:S01]  /*3540*/  QGMMA.64x16x32.F32.E4M3.E4M3 R80, gdesc[UR20], R80 ;  /* 0x00200000145079f3 */ /* 0x000fe20008700850 */
        /* <DEDUP_REMOVED lines=19> */
[----:B------:R-:W-:Y:S04]  /*3680*/  QGMMA.64x16x32.F32.E4M3.E4M3 R56, gdesc[UR24], R56 ;  /* 0x00200000183879f3 */ /* 0x000fe80008700838 */
[----:B------:R-:W-:Y:S04]  /*3690*/  QGMMA.64x16x32.F32.E4M3.E4M3 R72, gdesc[UR20], R72 ;  /* 0x00200000144879f3 */ /* 0x000fe80008700848 */
[----:B------:R-:W-:Y:S01]  /*36a0*/  QGMMA.64x16x32.F32.E4M3.E4M3 R88, gdesc[UR16], R88, gsb0 ;  /* 0x00200000105879f3 */ /* 0x000fe20008000858 */
[----:B------:R-:W-:-:S06]  /*36b0*/  USEL UR16, URZ, 0x1, UP0 ;  /* 0x000000013f107887 */ /* 0x000fcc0008000000 */
[----:B------:R-:W-:Y:S01]  /*36c0*/  ISETP.NE.AND P0, PT, RZ, UR16, PT ;  /* 0x00000010ff007c0c */ /* 0x000fe2000bf05270 */
[----:B------:R-:W-:-:S12]  /*36d0*/  WARPGROUP.DEPBAR.LE gsb0, 0x1 ;  /* 0x00008000000079c5 */ /* 0x000fd80000010100 */
[----:B------:R-:W-:Y:S05]  /*36e0*/  @!P0 BRA `(.L_x_24) ;  /* 0x0000000400488947 */ /* 0x000fea0003800000 */
[----:B------:R-:W-:Y:S02]  /*36f0*/  WARPGROUP.DEPBAR.LE gsb0, 0x0 ;  /* 0x00008000000079c5 */ /* 0x000fe40000010000 */
[----:B------:R-:W-:-:S01]  /*3700*/  FADD R165, R96, R165 ;  /* 0x000000a560a57221 */ /* 0x000fc20000000000 */
[----:B------:R-:W-:Y:S01]  /*3710*/  FADD R164, R97, R164 ;  /* 0x000000a461a47221 */ /* 0x000fe20000000000 */
        /* <DEDUP_REMOVED lines=78> */
[----:B------:R-:W-:-:S06]  /*3c00*/  UMOV UR6, URZ ;  /* 0x0000003f00067c82 */ /* 0x000fcc0008000000 */
.L_x_24:
[----:B------:R-:W-:Y:S05]  /*3c10*/  @!P1 BRA `(.L_x_25) ;  /* 0x0000000000049947 */ /* 0x000fea0003800000 */
[----:B------:R-:W-:Y:S01]  /*3c20*/  BPT.TRAP 0x1 ;  /* 0x000000040000795c */ /* 0x000fe20000300000 */
.L_x_25:
[----:B------:R-:W-:Y:S02]  /*3c30*/  UISETP.GT.U32.AND UP0, UPT, UR7, 0x1, UPT ;  /* 0x000000010700788c */ /* 0x000fe4000bf04070 */
[----:B------:R-:W-:-:S04]  /*3c40*/  ULEA UR17, UR36, UR12, 0x3 ;  /* 0x0000000c24117291 */ /* 0x000fc8000f8e183f */
[----:B------:R-:W-:Y:S01]  /*3c50*/  UIADD3 UR17, UR17, 0x28, URZ ;  /* 0x0000002811117890 */ /* 0x000fe2000fffe03f */
[----:B------:R-:W-:-:S03]  /*3c60*/  PLOP3.LUT P0, PT, PT, PT, UP0, 0x80, 0x0 ;  /* 0x000000000000781c */ /* 0x000fc60003f0f008 */
[----:B------:R-:W-:-:S09]  /*3c70*/  UPRMT UR17, URZ, 0x654, UR17 ;  /* 0x000006543f117896 */ /* 0x000fd20008000011 */
[----:B------:R-:W-:Y:S01]  /*3c80*/  SYNCS.ARRIVE.TRANS64.RED.A1T0 RZ, [UR17], RZ ;  /* 0x000000ffffff79a7 */ /* 0x000fe20008100411 */
[----:B------:R-:W-:Y:S05]  /*3c90*/  @P0 BRA `(.L_x_26) ;  /* 0x0000000000040947 */ /* 0x000fea0003800000 */
[----:B------:R-:W-:Y:S01]  /*3ca0*/  BPT.TRAP 0x1 ;  /* 0x000000040000795c */ /* 0x000fe20000300000 */
.L_x_26:
[----:B------:R-:W-:Y:S02]  /*3cb0*/  UISETP.GT.AND UP2, UPT, UR37, 0x1, UPT ;  /* 0x000000012500788c */ /* 0x000fe4000bf44270 */
[----:B------:R-:W-:Y:S02]  /*3cc0*/  UIADD3 UR39, UR39, 0x1, URZ ;  /* 0x0000000127277890 */ /* 0x000fe4000fffe03f */
[----:B------:R-:W-:Y:S02]  /*3cd0*/  UIADD3 UR36, UR36, 0x1, URZ ;  /* 0x0000000124247890 */ /* 0x000fe4000fffe03f */
[----:B------:R-:W-:Y:S01]  /*3ce0*/  PLOP3.LUT P0, PT, PT, PT, UP2, 0x80, 0x0 ;  /* 0x000000000000781c */ /* 0x000fe20003f0f028 */
[----:B------:R-:W-:Y:S02]  /*3cf0*/  UISETP.NE.AND UP0, UPT, UR39, 0x5, UPT ;  /* 0x000000052700788c */ /* 0x000fe4000bf05270 */
[----:B------:R-:W-:Y:S02]  /*3d00*/  UIADD3 UR18, UR37, -0x1, URZ ;  /* 0xffffffff25127890 */ /* 0x000fe4000fffe03f */
[----:B------:R-:W-:-:S02]  /*3d10*/  USEL UR17, URZ, 0x1, UP0 ;  /* 0x000000013f117887 */ /* 0x000fc40008000000 */
[----:B------:R-:W-:Y:S02]  /*3d20*/  UISETP.NE.AND UP1, UPT, UR36, 0x5, UPT ;  /* 0x000000052400788c */ /* 0x000fe4000bf25270 */
[----:B------:R-:W-:Y:S02]  /*3d30*/  ULOP3.LUT UR38, UR38, UR17, URZ, 0x3c, !UPT ;  /* 0x0000001126267292 */ /* 0x000fe4000f8e3c3f */
[----:B------:R-:W-:Y:S02]  /*3d40*/  USEL UR39, UR39, URZ, UP0 ;  /* 0x0000003f27277287 */ /* 0x000fe40008000000 */
[----:B------:R-:W-:Y:S01]  /*3d50*/  USEL UR36, UR36, URZ, UP1 ;  /* 0x0000003f24247287 */ /* 0x000fe20008800000 */
[----:B------:R-:W-:Y:S01]  /*3d60*/  UMOV UR17, 0x1 ;  /* 0x0000000100117882 */ /* 0x000fe20000000000 */
[----:B------:R-:W-:Y:S01]  /*3d70*/  UMOV UR37, UR18 ;  /* 0x0000001200257c82 */ /* 0x000fe20008000000 */
[----:B------:R-:W-:Y:S09]  /*3d80*/  @P0 BRA `(.L_x_27) ;  /* 0xffffffec00440947 */ /* 0x000ff2000383ffff */
.L_x_19:
[----:B------:R-:W-:Y:S01]  /*3d90*/  UISETP.NE.AND UP0, UPT, UR6, URZ, UPT ;  /* 0x0000003f0600728c */ /* 0x000fe2000bf05270 */
[----:B01----:R-:W0:Y:S03]  /*3da0*/  LDC R166, c[0x0][0x28c] ;  /* 0x0000a300ffa67b82 */ /* 0x003e260000000800 */
[----:B------:R-:W-:-:S06]  /*3db0*/  USEL UR6, URZ, 0x1, !UP0 ;  /* 0x000000013f067887 */ /* 0x000fcc000c000000 */
[----:B------:R-:W-:Y:S02]  /*3dc0*/  ISETP.NE.AND P0, PT, RZ, UR6, PT ;  /* 0x00000006ff007c0c */ /* 0x000fe4000bf05270 */
[----:B0-----:R-:W-:-:S11]  /*3dd0*/  ISETP.GE.AND P1, PT, R166, 0x1, PT ;  /* 0x00000001a600780c */ /* 0x001fd60003f26270 */
[----:B------:R-:W-:Y:S05]  /*3de0*/  @!P0 BRA `(.L_x_28) ;  /* 0x0000000400448947 */ /* 0x000fea0003800000 */
[----:B------:R-:W-:Y:S02]  /*3df0*/  WARPGROUP.DEPBAR.LE gsb0, 0x0 ;  /* 0x00008000000079c5 */ /* 0x000fe40000010000 */
[----:B------:R-:W-:Y:S01]  /*3e00*/  FADD R165, R96, R165 ;  /* 0x000000a560a57221 */ /* 0x000fe20000000000 */
        /* <DEDUP_REMOVED lines=78> */
[----:B------:R-:W-:-:S07]  /*42f0*/  FADD R8, R8, R31 ;  /* 0x0000001f08087221 */ /* 0x000fce0000000000 */
.L_x_28:
[----:B------:R-:W-:Y:S02]  /*4300*/  WARPGROUP.DEPBAR.LE gsb0, 0x0 ;  /* 0x00008000000079c5 */ /* 0x000fe40000010000 */
[----:B------:R-:W-:Y:S05]  /*4310*/  @!P1 BRA `(.L_x_29) ;  /* 0x0000000000489947 */ /* 0x000fea0003800000 */
[----:B------:R-:W-:-:S06]  /*4320*/  UISETP.NE.AND UP0, UPT, UR9, 0x3, UPT ;  /* 0x000000030900788c */ /* 0x000fcc000bf05270 */
[----:B------:R-:W-:-:S13]  /*4330*/  PLOP3.LUT P0, PT, PT, PT, UP0, 0x80, 0x0 ;  /* 0x000000000000781c */ /* 0x000fda0003f0f008 */
[----:B------:R-:W-:Y:S05]  /*4340*/  @!P0 BRA `(.L_x_30) ;  /* 0x0000000000048947 */ /* 0x000fea0003800000 */
[----:B------:R-:W-:Y:S01]  /*4350*/  BPT.TRAP 0x1 ;  /* 0x000000040000795c */ /* 0x000fe20000300000 */
.L_x_30:
[----:B------:R-:W-:-:S04]  /*4360*/  UISETP.LT.AND UP0, UPT, UR10, 0x1, UPT ;  /* 0x000000010a00788c */ /* 0x000fc8000bf01270 */
[----:B------:R-:W-:Y:S02]  /*4370*/  USEL UR6, UR10, 0x1, UP0 ;  /* 0x000000010a067887 */ /* 0x000fe40008000000 */
[----:B------:R-:W-:Y:S02]  /*4380*/  UISETP.GT.U32.AND UP0, UPT, UR7, 0x1, UPT ;  /* 0x000000010700788c */ /* 0x000fe4000bf04070 */
[----:B------:R-:W-:-:S04]  /*4390*/  UIADD3 UR6, UR5, UR10, -UR6 ;  /* 0x0000000a05067290 */ /* 0x000fc8000fffe806 */
[----:B------:R-:W-:Y:S01]  /*43a0*/  UIMAD.WIDE.U32 UR16, UR6, -0x33333333, URZ ;  /* 0xcccccccd061078a5 */ /* 0x000fe2000f8e003f */
[----:B------:R-:W-:-:S03]  /*43b0*/  PLOP3.LUT P0, PT, PT, PT, UP0, 0x80, 0x0 ;  /* 0x000000000000781c */ /* 0x000fc60003f0f008 */
[----:B------:R-:W-:-:S04]  /*43c0*/  USHF.R.U32.HI UR16, URZ, 0x2, UR17 ;  /* 0x000000023f107899 */ /* 0x000fc80008011611 */
[----:B------:R-:W-:-:S04]  /*43d0*/  UIMAD UR6, UR16, -0x5, UR6 ;  /* 0xfffffffb100678a4 */ /* 0x000fc8000f8e0206 */
[----:B------:R-:W-:-:S04]  /*43e0*/  ULEA UR6, UR6, UR12, 0x3 ;  /* 0x0000000c06067291 */ /* 0x000fc8000f8e183f */
[----:B------:R-:W-:-:S04]  /*43f0*/  UIADD3 UR6, UR6, 0x28, URZ ;  /* 0x0000002806067890 */ /* 0x000fc8000fffe03f */
[----:B------:R-:W-:-:S09]  /*4400*/  UPRMT UR6, URZ, 0x654, UR6 ;  /* 0x000006543f067896 */ /* 0x000fd20008000006 */
[----:B------:R-:W-:Y:S01]  /*4410*/  SYNCS.ARRIVE.TRANS64.RED.A1T0 RZ, [UR6], RZ ;  /* 0x000000ffffff79a7 */ /* 0x000fe20008100406 */
[----:B------:R-:W-:Y:S05]  /*4420*/  @P0 BRA `(.L_x_29) ;  /* 0x0000000000040947 */ /* 0x000fea0003800000 */
[----:B------:R-:W-:Y:S01]  /*4430*/  BPT.TRAP 0x1 ;  /* 0x000000040000795c */ /* 0x000fe20000300000 */
.L_x_29:
[----:B------:R-:W0:Y:S01]  /*4440*/  LDC R28, c[0x0][0x288] ;  /* 0x0000a200ff1c7b82 */ /* 0x000e220000000800 */
[--C-:B------:R-:W-:Y:S01]  /*4450*/  SHF.R.U32.HI R24, RZ, 0x2, R0.reuse ;  /* 0x00000002ff187819 */ /* 0x100fe20000011600 */
[----:B------:R-:W-:Y:S01]  /*4460*/  IMAD R37, R4, 0x50, RZ ;  /* 0x0000005004257824 */ /* 0x000fe200078e02ff */
[----:B------:R-:W-:Y:S01]  /*4470*/  SHF.R.U32.HI R27, RZ, 0x7, R0 ;  /* 0x00000007ff1b7819 */ /* 0x000fe20000011600 */
[----:B------:R-:W-:Y:S01]  /*4480*/  UIADD3 UR11, UR10, UR5, URZ ;  /* 0x000000050a0b7290 */ /* 0x000fe2000fffe03f */
[C---:B------:R-:W-:Y:S01]  /*4490*/  LOP3.LUT R26, R0.reuse, 0x60, RZ, 0xc0, !PT ;  /* 0x00000060001a7812 */ /* 0x040fe200078ec0ff */
[----:B------:R-:W-:Y:S01]  /*44a0*/  IMAD.SHL.U32 R32, R0, 0x2, RZ ;  /* 0x0000000200207824 */ /* 0x000fe200078e00ff */
[----:B------:R-:W-:Y:S01]  /*44b0*/  LOP3.LUT R25, R24, 0x7, RZ, 0xc0, !PT ;  /* 0x0000000718197812 */ /* 0x000fe200078ec0ff */
[----:B------:R-:W-:Y:S01]  /*44c0*/  USHF.R.S32.HI UR12, URZ, 0x1f, UR14 ;  /* 0x0000001f3f0c7899 */ /* 0x000fe2000801140e */
[----:B------:R-:W-:Y:S01]  /*44d0*/  IMAD.SHL.U32 R42, R5, 0x100, RZ ;  /* 0x00000100052a7824 */ /* 0x000fe200078e00ff */
[----:B------:R-:W-:Y:S01]  /*44e0*/  LOP3.LUT R24, R27, 0x1, RZ, 0xc0, !PT ;  /* 0x000000011b187812 */ /* 0x000fe200078ec0ff */
[----:B------:R-:W-:Y:S01]  /*44f0*/  UISETP.GT.U32.AND UP0, UPT, UR11, 0x4, UPT ;  /* 0x000000040b00788c */ /* 0x000fe2000bf04070 */
[----:B------:R-:W-:Y:S01]  /*4500*/  SHF.R.U32.HI R26, RZ, 0x1, R26 ;  /* 0x00000001ff1a7819 */ /* 0x000fe2000001161a */
[----:B------:R-:W-:Y:S01]  /*4510*/  ULDC.64 UR16, c[0x0][0x5d0] ;  /* 0x0001740000107ab9 */ /* 0x000fe20000000a00 */
[----:B------:R-:W-:Y:S01]  /*4520*/  ULDC UR15, c[0x0][0x284] ;  /* 0x0000a100000f7ab9 */ /* 0x000fe20000000800 */
[----:B------:R-:W-:Y:S01]  /*4530*/  UIMAD UR5, UR12, UR16, URZ ;  /* 0x000000100c0572a4 */ /* 0x000fe2000f8e023f */
[C---:B------:R-:W-:Y:S01]  /*4540*/  LOP3.LUT R32, R37.reuse, 0x6, R32, 0xf8, !PT ;  /* 0x0000000625207812 */ /* 0x040fe200078ef820 */
[----:B------:R-:W-:Y:S01]  /*4550*/  UISETP.LT.U32.AND UP0, UPT, UR10, 0x5, UP0 ;  /* 0x000000050a00788c */ /* 0x000fe20008701070 */
[----:B------:R-:W-:Y:S01]  /*4560*/  IADD3 R27, RZ, -R26, -R25 ;  /* 0x8000001aff1b7210 */ /* 0x000fe20007ffe819 */
[C---:B------:R-:W-:Y:S01]  /*4570*/  IMAD.SHL.U32 R30, R24.reuse, 0x40, RZ ;  /* 0x00000040181e7824 */ /* 0x040fe200078e00ff */
[----:B------:R-:W-:Y:S01]  /*4580*/  UISETP.GE.U32.AND UP1, UPT, UR10, 0x5, UPT ;  /* 0x000000050a00788c */ /* 0x000fe2000bf26070 */
[----:B------:R-:W-:Y:S01]  /*4590*/  IMAD.U32 R29, RZ, RZ, UR16 ;  /* 0x00000010ff1d7e24 */ /* 0x000fe2000f8e00ff */
[----:B------:R-:W-:Y:S01]  /*45a0*/  UIMAD UR6, UR14, UR17, UR5 ;  /* 0x000000110e0672a4 */ /* 0x000fe2000f8e0205 */
[--C-:B------:R-:W-:Y:S01]  /*45b0*/  SHF.R.S32.HI R33, RZ, 0x1f, R32.reuse ;  /* 0x0000001fff217819 */ /* 0x100fe20000011420 */
[----:B------:R-:W-:Y:S01]  /*45c0*/  UIMAD.WIDE.U32 UR16, UR11, -0x33333333, URZ ;  /* 0xcccccccd0b1078a5 */ /* 0x000fe2000f8e003f */
[----:B0-----:R-:W-:Y:S01]  /*45d0*/  ISETP.GE.AND P0, PT, R37, R28, PT ;  /* 0x0000001c2500720c */ /* 0x001fe20003f06270 */
[----:B------:R-:W-:Y:S01]  /*45e0*/  USEL UR5, URZ, 0x1, !UP0 ;  /* 0x000000013f057887 */ /* 0x000fe2000c000000 */
[----:B------:R-:W-:Y:S01]  /*45f0*/  IMAD R27, R24, -0x40, R27 ;  /* 0xffffffc0181b7824 */ /* 0x000fe200078e021b */
[----:B------:R-:W-:Y:S01]  /*4600*/  LOP3.LUT R25, R30, 0x40, R25, 0xe2, !PT ;  /* 0x000000401e197812 */ /* 0x000fe200078ee219 */
[----:B------:R-:W-:Y:S01]  /*4610*/  IMAD.WIDE R30, R5, 0x100, RZ ;  /* 0x00000100051e7825 */ /* 0x000fe200078e02ff */
[----:B------:R-:W-:Y:S01]  /*4620*/  ISETP.GE.OR P0, PT, R42, UR15, P0 ;  /* 0x0000000f2a007c0c */ /* 0x000fe20008706670 */
[----:B------:R-:W-:Y:S01]  /*4630*/  USHF.R.U32.HI UR16, URZ, 0x2, UR17 ;  /* 0x000000023f107899 */ /* 0x000fe20008011611 */
[----:B------:R-:W-:Y:S01]  /*4640*/  LOP3.LUT R24, R0, 0x3, RZ, 0xc0, !PT ;  /* 0x0000000300187812 */ /* 0x000fe200078ec0ff */
[----:B------:R-:W-:Y:S01]  /*4650*/  ULOP3.LUT UR4, UR4, UR5, URZ, 0x3c, !UPT ;  /* 0x0000000504047292 */ /* 0x000fe2000f8e3c3f */
[----:B------:R-:W-:Y:S01]  /*4660*/  IMAD.WIDE.U32 R4, R29, UR14, R32 ;  /* 0x0000000e1d047c25 */ /* 0x000fe2000f8e0020 */
[----:B------:R-:W-:Y:S01]  /*4670*/  UIMAD UR5, UR16, -0x5, UR11 ;  /* 0xfffffffb100578a4 */ /* 0x000fe2000f8e020b */
[----:B------:R-:W-:Y:S01]  /*4680*/  IADD3 R42, -R42, UR15, R27 ;  /* 0x0000000f2a2a7c10 */ /* 0x000fe2000fffe11b */
[----:B------:R-:W-:Y:S01]  /*4690*/  @UP1 ULOP3.LUT UR4, UR4, 0x1, UR16, 0x78, !UPT ;  /* 0x0000000104041892 */ /* 0x000fe2000f8e7810 */
[----:B------:R-:W-:Y:S01]  /*46a0*/  IMAD R24, R24, -0x2, R28 ;  /* 0xfffffffe18187824 */ /* 0x000fe200078e021c */
[----:B------:R-:W-:Y:S01]  /*46b0*/  LOP3.LUT R47, R30, R25, R26, 0xfe, !PT ;  /* 0x000000191e2f7212 */ /* 0x000fe200078efe1a */
[----:B------:R-:W-:-:S02]  /*46c0*/  VIADD R5, R5, UR6 ;  /* 0x0000000605057c36 */ /* 0x000fc40008000000 */
[----:B------:R-:W-:Y:S02]  /*46d0*/  IMAD.IADD R37, R24, 0x1, -R37 ;  /* 0x0000000118257824 */ /* 0x000fe400078e0a25 */
[----:B------:R-:W-:Y:S01]  /*46e0*/  IMAD.MOV.U32 R36, RZ, RZ, -0x1 ;  /* 0xffffffffff247424 */ /* 0x000fe200078e00ff */
[----:B------:R-:W-:Y:S06]  /*46f0*/  @P0 BRA `(.L_x_31) ;  /* 0x0000005800480947 */ /* 0x000fec0003800000 */
[----:B------:R-:W0:Y:S01]  /*4700*/  LDC.64 R38, c[0x0][0x5c8] ;  /* 0x00017200ff267b82 */ /* 0x000e220000000a00 */
[----:B------:R-:W-:Y:S01]  /*4710*/  ULDC.64 UR16, c[0x0][0x5c0] ;  /* 0x0001700000107ab9 */ /* 0x000fe20000000a00 */
[----:B------:R-:W-:Y:S01]  /*4720*/  BSSY B0, `(.L_x_31) ;  /* 0x000058f000007945 */ /* 0x000fe20003800000 */
[-C--:B0-----:R-:W-:Y:S01]  /*4730*/  IMAD R24, R31, R38.reuse, RZ ;  /* 0x000000261f187224 */ /* 0x081fe200078e02ff */
[----:B------:R-:W-:Y:S01]  /*4740*/  SHF.L.U64.HI R34, R38, 0x3, R39 ;  /* 0x0000000326227819 */ /* 0x000fe20000010227 */
[----:B------:R-:W-:-:S04]  /*4750*/  IMAD.WIDE.U32 R28, R47, R38, R4 ;  /* 0x000000262f1c7225 */ /* 0x000fc800078e0004 */
[----:B------:R-:W-:Y:S01]  /*4760*/  IMAD R5, R47, R39, R24 ;  /* 0x000000272f057224 */ /* 0x000fe200078e0218 */
[----:B------:R-:W-:Y:S01]  /*4770*/  IADD3 R4, P3, R28, UR16, RZ ;  /* 0x000000101c047c10 */ /* 0x000fe2000ff7e0ff */
[C---:B------:R-:W-:Y:S01]  /*4780*/  IMAD.SHL.U32 R27, R38.reuse, 0x8, RZ ;  /* 0x00000008261b7824 */ /* 0x040fe200078e00ff */
[----:B------:R-:W-:Y:S01]  /*4790*/  LEA R24, P2, R38, R28, 0x7 ;  /* 0x0000001c26187211 */ /* 0x000fe200078438ff */
[----:B------:R-:W-:-:S03]  /*47a0*/  IMAD.IADD R29, R29, 0x1, R5 ;  /* 0x000000011d1d7824 */ /* 0x000fc600078e0205 */
[----:B------:R-:W-:Y:S02]  /*47b0*/  IADD3 R28, P1, P0, R28, UR16, R27 ;  /* 0x000000101c1c7c10 */ /* 0x000fe4000f83e01b */
[----:B------:R-:W-:Y:S02]  /*47c0*/  IADD3.X R5, R29, UR17, RZ, P3, !PT ;  /* 0x000000111d057c10 */ /* 0x000fe40009ffe4ff */
[----:B------:R-:W-:Y:S02]  /*47d0*/  FSETP.NEU.AND P3, PT, RZ, UR8, PT ;  /* 0x00000008ff007c0b */ /* 0x000fe4000bf6d000 */
[----:B------:R-:W-:Y:S02]  /*47e0*/  LEA.HI.X R25, R38, R29, R39, 0x7, P2 ;  /* 0x0000001d26197211 */ /* 0x000fe400010f3c27 */
[C---:B------:R-:W-:Y:S02]  /*47f0*/  IADD3 R26, P2, R24.reuse, UR16, RZ ;  /* 0x00000010181a7c10 */ /* 0x040fe4000ff5e0ff */
[----:B------:R-:W-:-:S02]  /*4800*/  IADD3 R24, P5, P6, R24, UR16, R27 ;  /* 0x0000001018187c10 */ /* 0x000fc4000febe01b */
[----:B------:R-:W-:Y:S02]  /*4810*/  IADD3.X R27, R25, UR17, RZ, P2, !PT ;  /* 0x00000011191b7c10 */ /* 0x000fe400097fe4ff */
[--C-:B------:R-:W-:Y:S02]  /*4820*/  IADD3.X R29, R29, UR17, R34.reuse, P1, P0 ;  /* 0x000000111d1d7c10 */ /* 0x100fe40008fe0422 */
[----:B------:R-:W-:Y:S01]  /*4830*/  IADD3.X R25, R25, UR17, R34, P5, P6 ;  /* 0x0000001119197c10 */ /* 0x000fe2000afec422 */
[----:B------:R-:W-:Y:S06]  /*4840*/  @!P3 BRA `(.L_x_32) ;  /* 0x0000004000e0b947 */ /* 0x000fec0003800000 */
[----:B------:R-:W-:Y:S01]  /*4850*/  ULDC.64 UR16, c[0x0][0x5b8] ;  /* 0x00016e0000107ab9 */ /* 0x000fe20000000a00 */
[----:B------:R-:W-:Y:S01]  /*4860*/  ISETP.GE.AND P3, PT, R42, 0x1, PT ;  /* 0x000000012a00780c */ /* 0x000fe20003f66270 */
[----:B------:R-:W-:Y:S02]  /*4870*/  UIMAD UR6, UR12, UR16, URZ ;  /* 0x000000100c0672a4 */ /* 0x000fe4000f8e023f */
[----:B------:R-:W-:Y:S01]  /*4880*/  IMAD.U32 R35, RZ, RZ, UR16 ;  /* 0x00000010ff237e24 */ /* 0x000fe2000f8e00ff */
[----:B------:R-:W-:Y:S01]  /*4890*/  BSSY B1, `(.L_x_33) ;  /* 0x000000f000017945 */ /* 0x000fe20003800000 */
[----:B------:R-:W-:Y:S01]  /*48a0*/  ISETP.LT.OR P1, PT, R37, 0x1, !P3 ;  /* 0x000000012500780c */ /* 0x000fe20005f21670 */
[----:B------:R-:W-:Y:S02]  /*48b0*/  UIMAD UR6, UR14, UR17, UR6 ;  /* 0x000000110e0672a4 */ /* 0x000fe4000f8e0206 */
[----:B------:R-:W-:Y:S01]  /*48c0*/  IMAD.WIDE.U32 R34, R35, UR14, R32 ;  /* 0x0000000e23227c25 */ /* 0x000fe2000f8e0020 */
[----:B------:R-:W-:Y:S01]  /*48d0*/  ULDC.64 UR14, c[0x0][0x5b0] ;  /* 0x00016c00000e7ab9 */ /* 0x000fe20000000a00 */
[----:B------:R-:W-:-:S02]  /*48e0*/  ULDC.64 UR16, c[0x0][0x5a8] ;  /* 0x00016a0000107ab9 */ /* 0x000fc40000000a00 */
[----:B------:R-:W-:Y:S02]  /*48f0*/  IMAD R38, R31, UR14, RZ ;  /* 0x0000000e1f267c24 */ /* 0x000fe4000f8e02ff */
[----:B------:R-:W-:Y:S02]  /*4900*/  VIADD R35, R35, UR6 ;  /* 0x0000000623237c36 */ /* 0x000fe40008000000 */
[C-C-:B------:R-:W-:Y:S01]  /*4910*/  IMAD R39, R47.reuse, UR15, R38.reuse ;  /* 0x0000000f2f277c24 */ /* 0x140fe2000f8e0226 */
[----:B------:R-:W-:Y:S01]  /*4920*/  PRMT R38, RZ, 0x7610, R38 ;  /* 0x00007610ff267816 */ /* 0x000fe20000000026 */
[----:B------:R-:W-:-:S03]  /*4930*/  IMAD.WIDE.U32 R32, R47, UR14, R34 ;  /* 0x0000000e2f207c25 */ /* 0x000fc6000f8e0022 */
[----:B------:R-:W-:-:S04]  /*4940*/  IADD3 R32, P0, R32, UR16, RZ ;  /* 0x0000001020207c10 */ /* 0x000fc8000ff1e0ff */
[----:B------:R-:W-:Y:S01]  /*4950*/  IADD3.X R33, R33, UR17, R39, P0, !PT ;  /* 0x0000001121217c10 */ /* 0x000fe200087fe427 */
[----:B------:R-:W-:Y:S08]  /*4960*/  @P1 BRA `(.L_x_34) ;  /* 0x0000000000041947 */ /* 0x000ff00003800000 */
[----:B------:R0:W5:Y:S02]  /*4970*/  LDG.E.U8 R38, desc[UR40][R32.64] ;  /* 0x0000002820267981 */ /* 0x000164000c1e1100 */
.L_x_34:
[----:B------:R-:W-:Y:S05]  /*4980*/  BSYNC B1 ;  /* 0x0000000000017941 */ /* 0x000fea0003800000 */
.L_x_33:
[----:B-----5:R-:W-:Y:S01]  /*4990*/  LOP3.LUT R38, R38, 0xff, RZ, 0xc0, !PT ;  /* 0x000000ff26267812 */ /* 0x020fe200078ec0ff */
[----:B------:R-:W-:Y:S01]  /*49a0*/  BSSY B1, `(.L_x_35) ;  /* 0x000000b000017945 */ /* 0x000fe20003800000 */
[----:B------:R-:W-:Y:S02]  /*49b0*/  ISETP.LT.OR P0, PT, R37, 0x2, !P3 ;  /* 0x000000022500780c */ /* 0x000fe40005f01670 */
[----:B------:R-:W-:-:S05]  /*49c0*/  F2FP.F16.E4M3.UNPACK_B R38, R38 ;  /* 0x00000026ff26723e */ /* 0x000fca00020006ff */
[----:B------:R-:W-:-:S05]  /*49d0*/  HADD2.F32 R38, -RZ, R38.H0_H0 ;  /* 0x20000026ff267230 */ /* 0x000fca0000004100 */
[----:B------:R-:W-:-:S04]  /*49e0*/  FMUL R38, R38, UR8 ;  /* 0x0000000826267c20 */ /* 0x000fc80008400000 */
[----:B------:R-:W-:-:S05]  /*49f0*/  FFMA R38, R165, UR13, R38 ;  /* 0x0000000da5267c23 */ /* 0x000fca0008000026 */
[----:B------:R-:W-:Y:S02]  /*4a00*/  F2FP.SATFINITE.E4M3.F32.PACK_AB_MERGE_C R39, RZ, R38, RZ ;  /* 0x00000026ff27723e */ /* 0x000fe400048070ff */
[----:B------:R-:W-:-:S03]  /*4a10*/  PRMT R38, RZ, 0x7610, R38 ;  /* 0x00007610ff267816 */ /* 0x000fc60000000026 */
[----:B------:R1:W-:Y:S01]  /*4a20*/  @!P1 STG.E.U8 desc[UR40][R4.64], R39 ;  /* 0x0000002704009986 */ /* 0x0003e2000c101128 */
[----:B------:R-:W-:Y:S05]  /*4a30*/  @P0 BRA `(.L_x_36) ;  /* 0x0000000000040947 */ /* 0x000fea0003800000 */
[----:B------:R2:W5:Y:S02]  /*4a40*/  LDG.E.U8 R38, desc[UR40][R32.64+0x1] ;  /* 0x0000012820267981 */ /* 0x000564000c1e1100 */
.L_x_36:
[----:B------:R-:W-:Y:S05]  /*4a50*/  BSYNC B1 ;  /* 0x0000000000017941 */ /* 0x000fea0003800000 */
.L_x_35:
[----:B-----5:R-:W-:Y:S01]  /*4a60*/  LOP3.LUT R38, R38, 0xff, RZ, 0xc0, !PT ;  /* 0x000000ff26267812 */ /* 0x020fe200078ec0ff */
[----:B------:R-:W-:Y:S01]  /*4a70*/  BSSY B1, `(.L_x_37) ;  /* 0x0000013000017945 */ /* 0x000fe20003800000 */
[----:B------:R-:W-:Y:S02]  /*4a80*/  IADD3 R43, P1, R47, 0x8, RZ ;  /* 0x000000082f2b7810 */ /* 0x000fe40007f3e0ff */
[----:B------:R-:W-:Y:S02]  /*4a90*/  F2FP.F16.E4M3.UNPACK_B R38, R38 ;  /* 0x00000026ff26723e */ /* 0x000fe400020006ff */
[----:B------:R-:W-:Y:S01]  /*4aa0*/  ISETP.GE.AND P2, PT, R42, 0x9, PT ;  /* 0x000000092a00780c */ /* 0x000fe20003f46270 */
[----:B-1----:R-:W-:Y:S02]  /*4ab0*/  IMAD.X R39, RZ, RZ, R31, P1 ;  /* 0x000000ffff277224 */ /* 0x002fe400008e061f */
[----:B------:R-:W-:Y:S01]  /*4ac0*/  HADD2.F32 R38, -RZ, R38.H0_H0 ;  /* 0x20000026ff267230 */ /* 0x000fe20000004100 */
[----:B------:R-:W-:Y:S01]  /*4ad0*/  ISETP.LT.OR P5, PT, R37, 0x1, !P2 ;  /* 0x000000012500780c */ /* 0x000fe200057a1670 */
[----:B------:R-:W-:-:S03]  /*4ae0*/  IMAD R40, R39, UR14, RZ ;  /* 0x0000000e27287c24 */ /* 0x000fc6000f8e02ff */
[----:B------:R-:W-:Y:S01]  /*4af0*/  FMUL R41, R38, UR8 ;  /* 0x0000000826297c20 */ /* 0x000fe20008400000 */
[----:B------:R-:W-:-:S04]  /*4b00*/  IMAD.WIDE.U32 R38, R43, UR14, R34 ;  /* 0x0000000e2b267c25 */ /* 0x000fc8000f8e0022 */
[----:B------:R-:W-:Y:S01]  /*4b10*/  FFMA R41, R164, UR13, R41 ;  /* 0x0000000da4297c23 */ /* 0x000fe20008000029 */
[--C-:B------:R-:W-:Y:S01]  /*4b20*/  IMAD R43, R43, UR15, R40.reuse ;  /* 0x0000000f2b2b7c24 */ /* 0x100fe2000f8e0228 */
[----:B------:R-:W-:Y:S02]  /*4b30*/  IADD3 R38, P1, R38, UR16, RZ ;  /* 0x0000001026267c10 */ /* 0x000fe4000ff3e0ff */
[----:B------:R-:W-:Y:S02]  /*4b40*/  PRMT R40, RZ, 0x7610, R40 ;  /* 0x00007610ff287816 */ /* 0x000fe40000000028 */
[----:B------:R-:W-:Y:S02]  /*4b50*/  F2FP.SATFINITE.E4M3.F32.PACK_AB_MERGE_C R41, RZ, R41, RZ ;  /* 0x00000029ff29723e */ /* 0x000fe400048070ff */
[----:B------:R-:W-:-:S03]  /*4b60*/  IADD3.X R39, R39, UR17, R43, P1, !PT ;  /* 0x0000001127277c10 */ /* 0x000fc60008ffe42b */
[----:B------:R1:W-:Y:S01]  /*4b70*/  @!P0 STG.E.U8 desc[UR40][R4.64+0x1], R41 ;  /* 0x0000012904008986 */ /* 0x0003e2000c101128 */
[----:B------:R-:W-:Y:S05]  /*4b80*/  @P5 BRA `(.L_x_38) ;  /* 0x0000000000045947 */ /* 0x000fea0003800000 */
[----:B------:R3:W5:Y:S02]  /*4b90*/  LDG.E.U8 R40, desc[UR40][R38.64] ;  /* 0x0000002826287981 */ /* 0x000764000c1e1100 */
.L_x_38:
[----:B------:R-:W-:Y:S05]  /*4ba0*/  BSYNC B1 ;  /* 0x0000000000017941 */ /* 0x000fea0003800000 */
.L_x_37:
[----:B-----5:R-:W-:Y:S01]  /*4bb0*/  LOP3.LUT R40, R40, 0xff, RZ, 0xc0, !PT ;  /* 0x000000ff28287812 */ /* 0x020fe200078ec0ff */
[----:B------:R-:W-:Y:S01]  /*4bc0*/  BSSY B1, `(.L_x_39) ;  /* 0x000000b000017945 */ /* 0x000fe20003800000 */
[----:B------:R-:W-:Y:S02]  /*4bd0*/  ISETP.LT.OR P0, PT, R37, 0x2, !P2 ;  /* 0x000000022500780c */ /* 0x000fe40005701670 */
[----:B------:R-:W-:-:S05]  /*4be0*/  F2FP.F16.E4M3.UNPACK_B R40, R40 ;  /* 0x00000028ff28723e */ /* 0x000fca00020006ff */
[----:B------:R-:W-:-:S05]  /*4bf0*/  HADD2.F32 R40, -RZ, R40.H0_H0 ;  /* 0x20000028ff287230 */ /* 0x000fca0000004100 */
[----:B------:R-:W-:-:S04]  /*4c00*/  FMUL R40, R40, UR8 ;  /* 0x0000000828287c20 */ /* 0x000fc80008400000 */
[----:B------:R-:W-:-:S05]  /*4c10*/  FFMA R40, R163, UR13, R40 ;  /* 0x0000000da3287c23 */ /* 0x000fca0008000028 */
[----:B-1----:R-:W-:Y:S02]  /*4c20*/  F2FP.SATFINITE.E4M3.F32.PACK_AB_MERGE_C R41, RZ, R40, RZ ;  /* 0x00000028ff29723e */ /* 0x002fe400048070ff */
[----:B------:R-:W-:-:S03]  /*4c30*/  PRMT R40, RZ, 0x7610, R40 ;  /* 0x00007610ff287816 */ /* 0x000fc60000000028 */
[----:B------:R1:W-:Y:S01]  /*4c40*/  @!P5 STG.E.U8 desc[UR40][R28.64], R41 ;  /* 0x000000291c00d986 */ /* 0x0003e2000c101128 */
[----:B------:R-:W-:Y:S05]  /*4c50*/  @P0 BRA `(.L_x_40) ;  /* 0x0000000000040947 */ /* 0x000fea0003800000 */
[----:B------:R4:W5:Y:S02]  /*4c60*/  LDG.E.U8 R40, desc[UR40][R38.64+0x1] ;  /* 0x0000012826287981 */ /* 0x000964000c1e1100 */
.L_x_40:
[----:B------:R-:W-:Y:S05]  /*4c70*/  BSYNC B1 ;  /* 0x0000000000017941 */ /* 0x000fea0003800000 */
.L_x_39:
[----:B-----5:R-:W-:Y:S01]  /*4c80*/  LOP3.LUT R40, R40, 0xff, RZ, 0xc0, !PT ;  /* 0x000000ff28287812 */ /* 0x020fe200078ec0ff */
[----:B------:R-:W-:Y:S01]  /*4c90*/  BSSY B1, `(.L_x_41) ;  /* 0x000000b000017945 */ /* 0x000fe20003800000 */
[----:B------:R-:W-:Y:S02]  /*4ca0*/  ISETP.LT.OR P1, PT, R37, 0x9, !P3 ;  /* 0x000000092500780c */ /* 0x000fe40005f21670 */
[----:B------:R-:W-:-:S05]  /*4cb0*/  F2FP.F16.E4M3.UNPACK_B R40, R40 ;  /* 0x00000028ff28723e */ /* 0x000fca00020006ff */
[----:B------:R-:W-:-:S05]  /*4cc0*/  HADD2.F32 R40, -RZ, R40.H0_H0 ;  /* 0x20000028ff287230 */ /* 0x000fca0000004100 */
[----:B-1----:R-:W-:Y:S01]  /*4cd0*/  FMUL R41, R40, UR8 ;  /* 0x0000000828297c20 */ /* 0x002fe20008400000 */
[----:B------:R-:W-:-:S03]  /*4ce0*/  PRMT R40, RZ, 0x7610, R40 ;  /* 0x00007610ff287816 */ /* 0x000fc60000000028 */
[----:B------:R-:W-:-:S05]  /*4cf0*/  FFMA R41, R162, UR13, R41 ;  /* 0x0000000da2297c23 */ /* 0x000fca0008000029 */
[----:B------:R-:W-:-:S05]  /*4d00*/  F2FP.SATFINITE.E4M3.F32.PACK_AB_MERGE_C R41, RZ, R41, RZ ;  /* 0x00000029ff29723e */ /* 0x000fca00048070ff */
[----:B------:R1:W-:Y:S01]  /*4d10*/  @!P0 STG.E.U8 desc[UR40][R28.64+0x1], R41 ;  /* 0x000001291c008986 */ /* 0x0003e2000c101128 */
[----:B------:R-:W-:Y:S05]  /*4d20*/  @P1 BRA `(.L_x_42) ;  /* 0x0000000000041947 */ /* 0x000fea0003800000 */
[----:B------:R0:W5:Y:S02]  /*4d30*/  LDG.E.U8 R40, desc[UR40][R32.64+0x8] ;  /* 0x0000082820287981 */ /* 0x000164000c1e1100 */
.L_x_42:
[----:B------:R-:W-:Y:S05]  /*4d40*/  BSYNC B1 ;  /* 0x0000000000017941 */ /* 0x000fea0003800000 */
.L_x_41:
        /* <DEDUP_REMOVED lines=12> */
.L_x_44:
[----:B------:R-:W-:Y:S05]  /*4e10*/  BSYNC B1 ;  /* 0x0000000000017941 */ /* 0x000fea0003800000 */
.L_x_43:
        /* <DEDUP_REMOVED lines=12> */
.L_x_46:
[----:B------:R-:W-:Y:S05]  /*4ee0*/  BSYNC B1 ;  /* 0x0000000000017941 */ /* 0x000fea0003800000 */
.L_x_45:
        /* <DEDUP_REMOVED lines=12> */
.L_x_48:
[----:B------:R-:W-:Y:S05]  /*4fb0*/  BSYNC B1 ;  /* 0x0000000000017941 */ /* 0x000fea0003800000 */
.L_x_47:
        /* <DEDUP_REMOVED lines=12> */
[----:B------:R-:W-:Y:S01]  /*5080*/  IMAD R45, R45, UR15, R44 ;  /* 0x0000000f2d2d7c24 */ /* 0x000fe2000f8e022c */
[----:B------:R-:W-:-:S03]  /*5090*/  IADD3 R40, P6, R40, UR16, RZ ;  /* 0x0000001028287c10 */ /* 0x000fc6000ffde0ff */
[----:B------:R-:W-:Y:S02]  /*50a0*/  F2FP.SATFINITE.E4M3.F32.PACK_AB_MERGE_C R49, RZ, R43, RZ ;  /* 0x0000002bff31723e */ /* 0x000fe400048070ff */
[----:B------:R-:W-:Y:S02]  /*50b0*/  IADD3.X R41, R41, UR17, R45, P6, !PT ;  /* 0x0000001129297c10 */ /* 0x000fe4000b7fe42d */
[----:B------:R-:W-:Y:S01]  /*50c0*/  PRMT R43, RZ, 0x7610, R43 ;  /* 0x00007610ff2b7816 */ /* 0x000fe2000000002b */
[----:B------:R1:W-:Y:S01]  /*50d0*/  @!P5 STG.E.U8 desc[UR40][R28.64+0x9], R49 ;  /* 0x000009311c00d986 */ /* 0x0003e2000c101128 */
[----:B------:R-:W-:Y:S05]  /*50e0*/  @P0 BRA `(.L_x_50) ;  /* 0x0000000000040947 */ /* 0x000fea0003800000 */
[----:B------:R0:W5:Y:S02]  /*50f0*/  LDG.E.U8 R43, desc[UR40][R40.64] ;  /* 0x00000028282b7981 */ /* 0x000164000c1e1100 */
.L_x_50:
[----:B------:R-:W-:Y:S05]  /*5100*/  BSYNC B1 ;  /* 0x0000000000017941 */ /* 0x000fea0003800000 */
.L_x_49:
[----:B-----5:R-:W-:Y:S01]  /*5110*/  LOP3.LUT R43, R43, 0xff, RZ, 0xc0, !PT ;  /* 0x000000ff2b2b7812 */ /* 0x020fe200078ec0ff */
[----:B------:R-:W-:Y:S01]  /*5120*/  BSSY B1, `(.L_x_51) ;  /* 0x000000b000017945 */ /* 0x000fe20003800000 */
[----:B------:R-:W-:Y:S02]  /*5130*/  ISETP.LT.OR P5, PT, R37, 0x2, !P1 ;  /* 0x000000022500780c */ /* 0x000fe40004fa1670 */
[----:B------:R-:W-:-:S05]  /*5140*/  F2FP.F16.E4M3.UNPACK_B R43, R43 ;  /* 0x0000002bff2b723e */ /* 0x000fca00020006ff */
[----:B------:R-:W-:-:S05]  /*5150*/  HADD2.F32 R43, -RZ, R43.H0_H0 ;  /* 0x2000002bff2b7230 */ /* 0x000fca0000004100 */
[----:B------:R-:W-:Y:S01]  /*5160*/  FMUL R44, R43, UR8 ;  /* 0x000000082b2c7c20 */ /* 0x000fe20008400000 */
[----:B------:R-:W-:-:S03]  /*5170*/  PRMT R43, RZ, 0x7610, R43 ;  /* 0x00007610ff2b7816 */ /* 0x000fc6000000002b */
[----:B------:R-:W-:-:S05]  /*5180*/  FFMA R44, R157, UR13, R44 ;  /* 0x0000000d9d2c7c23 */ /* 0x000fca000800002c */
[----:B------:R-:W-:-:S05]  /*5190*/  F2FP.SATFINITE.E4M3.F32.PACK_AB_MERGE_C R45, RZ, R44, RZ ;  /* 0x0000002cff2d723e */ /* 0x000fca00048070ff */
[----:B------:R0:W-:Y:S01]  /*51a0*/  @!P0 STG.E.U8 desc[UR40][R26.64], R45 ;  /* 0x0000002d1a008986 */ /* 0x0001e2000c101128 */
[----:B------:R-:W-:Y:S05]  /*51b0*/  @P5 BRA `(.L_x_52) ;  /* 0x0000000000045947 */ /* 0x000fea0003800000 */
[----:B------:R0:W5:Y:S02]  /*51c0*/  LDG.E.U8 R43, desc[UR40][R40.64+0x1] ;  /* 0x00000128282b7981 */ /* 0x000164000c1e1100 */
.L_x_52:
[----:B------:R-:W-:Y:S05]  /*51d0*/  BSYNC B1 ;  /* 0x0000000000017941 */ /* 0x000fea0003800000 */
.L_x_51:
[----:B-----5:R-:W-:Y:S01]  /*51e0*/  LOP3.LUT R43, R43, 0xff, RZ, 0xc0, !PT ;  /* 0x000000ff2b2b7812 */ /* 0x020fe200078ec0ff */
[----:B------:R-:W-:Y:S01]  /*51f0*/  BSSY B1, `(.L_x_53) ;  /* 0x0000013000017945 */ /* 0x000fe20003800000 */
[----:B0-----:R-:W-:Y:S02]  /*5200*/  IADD3 R45, P0, R47, 0x88, RZ ;  /* 0x000000882f2d7810 */ /* 0x001fe40007f1e0ff */
[----:B------:R-:W-:-:S03]  /*5210*/  F2FP.F16.E4M3.UNPACK_B R43, R43 ;  /* 0x0000002bff2b723e */ /* 0x000fc600020006ff */
[----:B------:R-:W-:Y:S01]  /*5220*/  IMAD.X R30, RZ, RZ, R31, P0 ;  /* 0x000000ffff1e7224 */ /* 0x000fe200000e061f */
[----:B------:R-:W-:Y:S01]  /*5230*/  ISETP.GE.AND P0, PT, R42, 0x89, PT ;  /* 0x000000892a00780c */ /* 0x000fe20003f06270 */
[----:B------:R-:W-:Y:S02]  /*5240*/  HADD2.F32 R43, -RZ, R43.H0_H0 ;  /* 0x2000002bff2b7230 */ /* 0x000fe40000004100 */
[----:B------:R-:W-:Y:S02]  /*5250*/  IMAD R30, R30, UR14, RZ ;  /* 0x0000000e1e1e7c24 */ /* 0x000fe4000f8e02ff */
[----:B------:R-:W-:-:S04]  /*5260*/  IMAD.WIDE.U32 R34, R45, UR14, R34 ;  /* 0x0000000e2d227c25 */ /* 0x000fc8000f8e0022 */
[----:B------:R-:W-:Y:S01]  /*5270*/  FMUL R43, R43, UR8 ;  /* 0x000000082b2b7c20 */ /* 0x000fe20008400000 */
[----:B------:R-:W-:-:S03]  /*5280*/  IMAD R45, R45, UR15, R30 ;  /* 0x0000000f2d2d7c24 */ /* 0x000fc6000f8e021e */
[----:B------:R-:W-:Y:S01]  /*5290*/  FFMA R43, R156, UR13, R43 ;  /* 0x0000000d9c2b7c23 */ /* 0x000fe2000800002b */
[----:B------:R-:W-:Y:S02]  /*52a0*/  IADD3 R30, P6, R34, UR16, RZ ;  /* 0x00000010221e7c10 */ /* 0x000fe4000ffde0ff */
[----:B------:R-:W-:Y:S02]  /*52b0*/  PRMT R34, RZ, 0x7610, R34 ;  /* 0x00007610ff227816 */ /* 0x000fe40000000022 */
[----:B------:R-:W-:Y:S02]  /*52c0*/  F2FP.SATFINITE.E4M3.F32.PACK_AB_MERGE_C R43, RZ, R43, RZ ;  /* 0x0000002bff2b723e */ /* 0x000fe400048070ff */
[----:B------:R-:W-:-:S03]  /*52d0*/  IADD3.X R31, R35, UR17, R45, P6, !PT ;  /* 0x00000011231f7c10 */ /* 0x000fc6000b7fe42d */
[----:B------:R0:W-:Y:S01]  /*52e0*/  @!P5 STG.E.U8 desc[UR40][R26.64+0x1], R43 ;  /* 0x0000012b1a00d986 */ /* 0x0001e2000c101128 */
[----:B------:R-:W-:-:S13]  /*52f0*/  ISETP.LT.OR P5, PT, R37, 0x1, !P0 ;  /* 0x000000012500780c */ /* 0x000fda00047a1670 */
[----:B0-----:R-:W-:Y:S05]  /*5300*/  @P5 BRA `(.L_x_54) ;  /* 0x0000000000045947 */ /* 0x001fea0003800000 */
[----:B------:R0:W5:Y:S02]  /*5310*/  LDG.E.U8 R34, desc[UR40][R30.64] ;  /* 0x000000281e227981 */ /* 0x000164000c1e1100 */
.L_x_54:
[----:B------:R-:W-:Y:S05]  /*5320*/  BSYNC B1 ;  /* 0x0000000000017941 */ /* 0x000fea0003800000 */
.L_x_53:
        /* <DEDUP_REMOVED lines=12> */
.L_x_56:
[----:B------:R-:W-:Y:S05]  /*53f0*/  BSYNC B1 ;  /* 0x0000000000017941 */ /* 0x000fea0003800000 */
.L_x_55:
[----:B-----5:R-:W-:Y:S01]  /*5400*/  LOP3.LUT R34, R34, 0xff, RZ, 0xc0, !PT ;  /* 0x000000ff22227812 */ /* 0x020fe200078ec0ff */
[----:B------:R-:W-:Y:S01]  /*5410*/  BSSY B1, `(.L_x_57) ;  /* 0x000000b000017945 */ /* 0x000fe20003800000 */
[----:B------:R-:W-:Y:S02]  /*5420*/  ISETP.LT.OR P5, PT, R37, 0x9, !P1 ;  /* 0x000000092500780c */ /* 0x000fe40004fa1670 */
[----:B------:R-:W-:-:S05]  /*5430*/  F2FP.F16.E4M3.UNPACK_B R34, R34 ;  /* 0x00000022ff22723e */ /* 0x000fca00020006ff */
[----:B------:R-:W-:-:S05]  /*5440*/  HADD2.F32 R34, -RZ, R34.H0_H0 ;  /* 0x20000022ff227230 */ /* 0x000fca0000004100 */
[----:B0-----:R-:W-:Y:S01]  /*5450*/  FMUL R35, R34, UR8 ;  /* 0x0000000822237c20 */ /* 0x001fe20008400000 */
[----:B------:R-:W-:-:S03]  /*5460*/  PRMT R34, RZ, 0x7610, R34 ;  /* 0x00007610ff227816 */ /* 0x000fc60000000022 */
[----:B------:R-:W-:-:S05]  /*5470*/  FFMA R35, R154, UR13, R35 ;  /* 0x0000000d9a237c23 */ /* 0x000fca0008000023 */
[----:B------:R-:W-:-:S05]  /*5480*/  F2FP.SATFINITE.E4M3.F32.PACK_AB_MERGE_C R35, RZ, R35, RZ ;  /* 0x00000023ff23723e */ /* 0x000fca00048070ff */
[----:B------:R0:W-:Y:S01]  /*5490*/  @!P6 STG.E.U8 desc[UR40][R24.64+0x1], R35 ;  /* 0x000001231800e986 */ /* 0x0001e2000c101128 */
[----:B------:R-:W-:Y:S05]  /*54a0*/  @P5 BRA `(.L_x_58) ;  /* 0x0000000000045947 */ /* 0x000fea0003800000 */
[----:B------:R0:W5:Y:S02]  /*54b0*/  LDG.E.U8 R34, desc[UR40][R40.64+0x8] ;  /* 0x0000082828227981 */ /* 0x000164000c1e1100 */
.L_x_58:
[----:B------:R-:W-:Y:S05]  /*54c0*/  BSYNC B1 ;  /* 0x0000000000017941 */ /* 0x000fea0003800000 */
.L_x_57:
[----:B-----5:R-:W-:Y:S01]  /*54d0*/  LOP3.LUT R34, R34, 0xff, RZ, 0xc0, !PT ;  /* 0x000000ff22227812 */ /* 0x020fe200078ec0ff */
[----:B------:R-:W-:Y:S01]  /*54e0*/  BSSY B1, `(.L_x_59) ;  /* 0x000000b000017945 */ /* 0x000fe20003800000 */
[----:B------:R-:W-:Y:S02]  /*54f0*/  ISETP.LT.OR P6, PT, R37, 0xa, !P1 ;  /* 0x0000000a2500780c */ /* 0x000fe40004fc1670 */
[----:B------:R-:W-:-:S05]  /*5500*/  F2FP.F16.E4M3.UNPACK_B R34, R34 ;  /* 0x00000022ff22723e */ /* 0x000fca00020006ff */
[----:B------:R-:W-:-:S05]  /*5510*/  HADD2.F32 R34, -RZ, R34.H0_H0 ;  /* 0x20000022ff227230 */ /* 0x000fca0000004100 */
[----:B------:R-:W-:-:S04]  /*5520*/  FMUL R34, R34, UR8 ;  /* 0x0000000822227c20 */ /* 0x000fc80008400000 */
[----:B------:R-:W-:-:S05]  /*5530*/  FFMA R34, R153, UR13, R34 ;  /* 0x0000000d99227c23 */ /* 0x000fca0008000022 */
[----:B0-----:R-:W-:Y:S02]  /*5540*/  F2FP.SATFINITE.E4M3.F32.PACK_AB_MERGE_C R35, RZ, R34, RZ ;  /* 0x00000022ff23723e */ /* 0x001fe400048070ff */
[----:B------:R-:W-:-:S03]  /*5550*/  PRMT R34, RZ, 0x7610, R34 ;  /* 0x00007610ff227816 */ /* 0x000fc60000000022 */
[----:B------:R0:W-:Y:S01]  /*5560*/  @!P5 STG.E.U8 desc[UR40][R26.64+0x8], R35 ;  /* 0x000008231a00d986 */ /* 0x0001e2000c101128 */
[----:B------:R-:W-:Y:S05]  /*5570*/  @P6 BRA `(.L_x_60) ;  /* 0x0000000000046947 */ /* 0x000fea0003800000 */
[----:B------:R0:W5:Y:S02]  /*5580*/  LDG.E.U8 R34, desc[UR40][R40.64+0x9] ;  /* 0x0000092828227981 */ /* 0x000164000c1e1100 */
.L_x_60:
[----:B------:R-:W-:Y:S05]  /*5590*/  BSYNC B1 ;  /* 0x0000000000017941 */ /* 0x000fea0003800000 */
.L_x_59:
        /* <DEDUP_REMOVED lines=12> */
.L_x_62:
[----:B------:R-:W-:Y:S05]  /*5660*/  BSYNC B1 ;  /* 0x0000000000017941 */ /* 0x000fea0003800000 */
.L_x_61:
        /* <DEDUP_REMOVED lines=12> */
.L_x_64:
[----:B------:R-:W-:Y:S05]  /*5730*/  BSYNC B1 ;  /* 0x0000000000017941 */ /* 0x000fea0003800000 */
.L_x_63:
        /* <DEDUP_REMOVED lines=12> */
.L_x_66:
[----:B------:R-:W-:Y:S05]  /*5800*/  BSYNC B1 ;  /* 0x0000000000017941 */ /* 0x000fea0003800000 */
.L_x_65:
        /* <DEDUP_REMOVED lines=12> */
.L_x_68:
[----:B------:R-:W-:Y:S05]  /*58d0*/  BSYNC B1 ;  /* 0x0000000000017941 */ /* 0x000fea0003800000 */
.L_x_67:
        /* <DEDUP_REMOVED lines=12> */
.L_x_70:
[----:B------:R-:W-:Y:S05]  /*59a0*/  BSYNC B1 ;  /* 0x0000000000017941 */ /* 0x000fea0003800000 */
.L_x_69:
        /* <DEDUP_REMOVED lines=12> */
.L_x_72:
[----:B------:R-:W-:Y:S05]  /*5a70*/  BSYNC B1 ;  /* 0x0000000000017941 */ /* 0x000fea0003800000 */
.L_x_71:
        /* <DEDUP_REMOVED lines=12> */
.L_x_74:
[----:B------:R-:W-:Y:S05]  /*5b40*/  BSYNC B1 ;  /* 0x0000000000017941 */ /* 0x000fea0003800000 */
.L_x_73:
        /* <DEDUP_REMOVED lines=12> */
.L_x_76:
[----:B------:R-:W-:Y:S05]  /*5c10*/  BSYNC B1 ;  /* 0x0000000000017941 */ /* 0x000fea0003800000 */
.L_x_75:
        /* <DEDUP_REMOVED lines=12> */
.L_x_78:
[----:B------:R-:W-:Y:S05]  /*5ce0*/  BSYNC B1 ;  /* 0x0000000000017941 */ /* 0x000fea0003800000 */
.L_x_77:
        /* <DEDUP_REMOVED lines=12> */
.L_x_80:
[----:B------:R-:W-:Y:S05]  /*5db0*/  BSYNC B1 ;  /* 0x0000000000017941 */ /* 0x000fea0003800000 */
.L_x_79:
        /* <DEDUP_REMOVED lines=12> */
.L_x_82:
[----:B------:R-:W-:Y:S05]  /*5e80*/  BSYNC B1 ;  /* 0x0000000000017941 */ /* 0x000fea0003800000 */
.L_x_81:
        /* <DEDUP_REMOVED lines=12> */
.L_x_84:
[----:B------:R-:W-:Y:S05]  /*5f50*/  BSYNC B1 ;  /* 0x0000000000017941 */ /* 0x000fea0003800000 */
.L_x_83:
        /* <DEDUP_REMOVED lines=12> */
.L_x_86:
[----:B------:R-:W-:Y:S05]  /*6020*/  BSYNC B1 ;  /* 0x0000000000017941 */ /* 0x000fea0003800000 */
.L_x_85:
        /* <DEDUP_REMOVED lines=12> */
.L_x_88:
[----:B------:R-:W-:Y:S05]  /*60f0*/  BSYNC B1 ;  /* 0x0000000000017941 */ /* 0x000fea0003800000 */
.L_x_87:
        /* <DEDUP_REMOVED lines=12> */
.L_x_90:
[----:B------:R-:W-:Y:S05]  /*61c0*/  BSYNC B1 ;  /* 0x0000000000017941 */ /* 0x000fea0003800000 */
.L_x_89:
        /* <DEDUP_REMOVED lines=12> */
.L_x_92:
[----:B------:R-:W-:Y:S05]  /*6290*/  BSYNC B1 ;  /* 0x0000000000017941 */ /* 0x000fea0003800000 */
.L_x_91:
        /* <DEDUP_REMOVED lines=12> */
.L_x_94:
[----:B------:R-:W-:Y:S05]  /*6360*/  BSYNC B1 ;  /* 0x0000000000017941 */ /* 0x000fea0003800000 */
.L_x_93:
        /* <DEDUP_REMOVED lines=12> */
.L_x_96:
[----:B------:R-:W-:Y:S05]  /*6430*/  BSYNC B1 ;  /* 0x0000000000017941 */ /* 0x000fea0003800000 */
.L_x_95:
        /* <DEDUP_REMOVED lines=12> */
.L_x_98:
[----:B------:R-:W-:Y:S05]  /*6500*/  BSYNC B1 ;  /* 0x0000000000017941 */ /* 0x000fea0003800000 */
.L_x_97:
        /* <DEDUP_REMOVED lines=12> */
.L_x_100:
[----:B------:R-:W-:Y:S05]  /*65d0*/  BSYNC B1 ;  /* 0x0000000000017941 */ /* 0x000fea0003800000 */
.L_x_99:
        /* <DEDUP_REMOVED lines=12> */
.L_x_102:
[----:B------:R-:W-:Y:S05]  /*66a0*/  BSYNC B1 ;  /* 0x0000000000017941 */ /* 0x000fea0003800000 */
.L_x_101:
        /* <DEDUP_REMOVED lines=12> */
.L_x_104:
[----:B------:R-:W-:Y:S05]  /*6770*/  BSYNC B1 ;  /* 0x0000000000017941 */ /* 0x000fea0003800000 */
.L_x_103:
        /* <DEDUP_REMOVED lines=12> */
.L_x_106:
[----:B------:R-:W-:Y:S05]  /*6840*/  BSYNC B1 ;  /* 0x0000000000017941 */ /* 0x000fea0003800000 */
.L_x_105:
        /* <DEDUP_REMOVED lines=12> */
.L_x_108:
[----:B------:R-:W-:Y:S05]  /*6910*/  BSYNC B1 ;  /* 0x0000000000017941 */ /* 0x000fea0003800000 */
.L_x_107:
        /* <DEDUP_REMOVED lines=12> */
.L_x_110:
[----:B------:R-:W-:Y:S05]  /*69e0*/  BSYNC B1 ;  /* 0x0000000000017941 */ /* 0x000fea0003800000 */
.L_x_109:
        /* <DEDUP_REMOVED lines=12> */
.L_x_112:
[----:B------:R-:W-:Y:S05]  /*6ab0*/  BSYNC B1 ;  /* 0x0000000000017941 */ /* 0x000fea0003800000 */
.L_x_111:
        /* <DEDUP_REMOVED lines=12> */
.L_x_114:
[----:B------:R-:W-:Y:S05]  /*6b80*/  BSYNC B1 ;  /* 0x0000000000017941 */ /* 0x000fea0003800000 */
.L_x_113:
        /* <DEDUP_REMOVED lines=12> */
.L_x_116:
[----:B------:R-:W-:Y:S05]  /*6c50*/  BSYNC B1 ;  /* 0x0000000000017941 */ /* 0x000fea0003800000 */
.L_x_115:
        /* <DEDUP_REMOVED lines=12> */
.L_x_118:
[----:B------:R-:W-:Y:S05]  /*6d20*/  BSYNC B1 ;  /* 0x0000000000017941 */ /* 0x000fea0003800000 */
.L_x_117:
        /* <DEDUP_REMOVED lines=12> */
.L_x_120:
[----:B------:R-:W-:Y:S05]  /*6df0*/  BSYNC B1 ;  /* 0x0000000000017941 */ /* 0x000fea0003800000 */
.L_x_119:
        /* <DEDUP_REMOVED lines=12> */
.L_x_122:
[----:B------:R-:W-:Y:S05]  /*6ec0*/  BSYNC B1 ;  /* 0x0000000000017941 */ /* 0x000fea0003800000 */
.L_x_121:
        /* <DEDUP_REMOVED lines=12> */
.L_x_124:
[----:B------:R-:W-:Y:S05]  /*6f90*/  BSYNC B1 ;  /* 0x0000000000017941 */ /* 0x000fea0003800000 */
.L_x_123:
        /* <DEDUP_REMOVED lines=12> */
.L_x_126:
[----:B------:R-:W-:Y:S05]  /*7060*/  BSYNC B1 ;  /* 0x0000000000017941 */ /* 0x000fea0003800000 */
.L_x_125:
        /* <DEDUP_REMOVED lines=12> */
.L_x_128:
[----:B------:R-:W-:Y:S05]  /*7130*/  BSYNC B1 ;  /* 0x0000000000017941 */ /* 0x000fea0003800000 */
.L_x_127:
        /* <DEDUP_REMOVED lines=12> */
.L_x_130:
[----:B------:R-:W-:Y:S05]  /*7200*/  BSYNC B1 ;  /* 0x0000000000017941 */ /* 0x000fea0003800000 */
.L_x_129:
        /* <DEDUP_REMOVED lines=12> */
.L_x_132:
[----:B------:R-:W-:Y:S05]  /*72d0*/  BSYNC B1 ;  /* 0x0000000000017941 */ /* 0x000fea0003800000 */
.L_x_131:
        /* <DEDUP_REMOVED lines=12> */
.L_x_134:
[----:B------:R-:W-:Y:S05]  /*73a0*/  BSYNC B1 ;  /* 0x0000000000017941 */ /* 0x000fea0003800000 */
.L_x_133:
        /* <DEDUP_REMOVED lines=12> */
.L_x_136:
[----:B------:R-:W-:Y:S05]  /*7470*/  BSYNC B1 ;  /* 0x0000000000017941 */ /* 0x000fea0003800000 */
.L_x_135:
        /* <DEDUP_REMOVED lines=12> */
.L_x_138:
[----:B------:R-:W-:Y:S05]  /*7540*/  BSYNC B1 ;  /* 0x0000000000017941 */ /* 0x000fea0003800000 */
.L_x_137:
        /* <DEDUP_REMOVED lines=12> */
.L_x_140:
[----:B------:R-:W-:Y:S05]  /*7610*/  BSYNC B1 ;  /* 0x0000000000017941 */ /* 0x000fea0003800000 */
.L_x_139:
        /* <DEDUP_REMOVED lines=12> */
.L_x_142:
[----:B------:R-:W-:Y:S05]  /*76e0*/  BSYNC B1 ;  /* 0x0000000000017941 */ /* 0x000fea0003800000 */
.L_x_141:
        /* <DEDUP_REMOVED lines=12> */
.L_x_144:
[----:B------:R-:W-:Y:S05]  /*77b0*/  BSYNC B1 ;  /* 0x0000000000017941 */ /* 0x000fea0003800000 */
.L_x_143:
        /* <DEDUP_REMOVED lines=12> */
.L_x_146:
[----:B------:R-:W-:Y:S05]  /*7880*/  BSYNC B1 ;  /* 0x0000000000017941 */ /* 0x000fea0003800000 */
.L_x_145:
        /* <DEDUP_REMOVED lines=12> */
.L_x_148:
[----:B------:R-:W-:Y:S05]  /*7950*/  BSYNC B1 ;  /* 0x0000000000017941 */ /* 0x000fea0003800000 */
.L_x_147:
        /* <DEDUP_REMOVED lines=12> */
.L_x_150:
[----:B------:R-:W-:Y:S05]  /*7a20*/  BSYNC B1 ;  /* 0x0000000000017941 */ /* 0x000fea0003800000 */
.L_x_149:
        /* <DEDUP_REMOVED lines=12> */
.L_x_152:
[----:B------:R-:W-:Y:S05]  /*7af0*/  BSYNC B1 ;  /* 0x0000000000017941 */ /* 0x000fea0003800000 */
.L_x_151:
        /* <DEDUP_REMOVED lines=12> */
.L_x_154:
[----:B------:R-:W-:Y:S05]  /*7bc0*/  BSYNC B1 ;  /* 0x0000000000017941 */ /* 0x000fea0003800000 */
.L_x_153:
        /* <DEDUP_REMOVED lines=12> */
.L_x_156:
[----:B------:R-:W-:Y:S05]  /*7c90*/  BSYNC B1 ;  /* 0x0000000000017941 */ /* 0x000fea0003800000 */
.L_x_155:
        /* <DEDUP_REMOVED lines=12> */
.L_x_158:
[----:B------:R-:W-:Y:S05]  /*7d60*/  BSYNC B1 ;  /* 0x0000000000017941 */ /* 0x000fea0003800000 */
.L_x_157:
[----:B-----5:R-:W-:Y:S01]  /*7d70*/  LOP3.LUT R34, R34, 0xff, RZ, 0xc0, !PT ;  /* 0x000000ff22227812 */ /* 0x020fe200078ec0ff */
[----:B------:R-:W-:Y:S01]  /*7d80*/  BSSY B1, `(.L_x_159) ;  /* 0x000000b000017945 */ /* 0x000fe20003800000 */
[----:B------:R-:W-:Y:S02]  /*7d90*/  ISETP.LT.OR P6, PT, R37, 0x3a, !P0 ;  /* 0x0000003a2500780c */ /* 0x000fe400047c1670 */
[----:B------:R-:W-:-:S05]  /*7da0*/  F2FP.F16.E4M3.UNPACK_B R34, R34 ;  /* 0x00000022ff22723e */ /* 0x000fca00020006ff */
[----:B------:R-:W-:-:S05]  /*7db0*/  HADD2.F32 R34, -RZ, R34.H0_H0 ;  /* 0x20000022ff227230 */ /* 0x000fca0000004100 */
[----:B------:R-:W-:-:S04]  /*7dc0*/  FMUL R34, R34, UR8 ;  /* 0x0000000822227c20 */ /* 0x000fc80008400000 */
[----:B------:R-:W-:Y:S01]  /*7dd0*/  FFMA R34, R23, UR13, R34 ;  /* 0x0000000d17227c23 */ /* 0x000fe20008000022 */
[----:B------:R-:W-:-:S04]  /*7de0*/  PRMT R23, RZ, 0x7610, R23 ;  /* 0x00007610ff177816 */ /* 0x000fc80000000017 */
[----:B0-----:R-:W-:-:S05]  /*7df0*/  F2FP.SATFINITE.E4M3.F32.PACK_AB_MERGE_C R35, RZ, R34, RZ ;  /* 0x00000022ff23723e */ /* 0x001fca00048070ff */
[----:B------:R0:W-:Y:S01]  /*7e00*/  @!P5 STG.E.U8 desc[UR40][R24.64+0x38], R35 ;  /* 0x000038231800d986 */ /* 0x0001e2000c101128 */
[----:B------:R-:W-:Y:S05]  /*7e10*/  @P6 BRA `(.L_x_160) ;  /* 0x0000000000046947 */ /* 0x000fea0003800000 */
[----:B------:R0:W5:Y:S02]  /*7e20*/  LDG.E.U8 R23, desc[UR40][R30.64+0x39] ;  /* 0x000039281e177981 */ /* 0x000164000c1e1100 */
.L_x_160:
[----:B------:R-:W-:Y:S05]  /*7e30*/  BSYNC B1 ;  /* 0x0000000000017941 */ /* 0x000fea0003800000 */
.L_x_159:
        /* <DEDUP_REMOVED lines=8> */
[----:B------:R-:W-:-:S05]  /*7ec0*/  F2FP.SATFINITE.E4M3.F32.PACK_AB_MERGE_C R23, RZ, R23, RZ ;  /* 0x00000017ff17723e */ /* 0x000fca00048070ff */
[----:B------:R0:W-:Y:S01]  /*7ed0*/  @!P6 STG.E.U8 desc[UR40][R24.64+0x39], R23 ;  /* 0x000039171800e986 */ /* 0x0001e2000c101128 */
[----:B------:R-:W-:Y:S05]  /*7ee0*/  @P5 BRA `(.L_x_162) ;  /* 0x0000000000045947 */ /* 0x000fea0003800000 */
[----:B------:R0:W5:Y:S02]  /*7ef0*/  LDG.E.U8 R22, desc[UR40][R32.64+0x40] ;  /* 0x0000402820167981 */ /* 0x000164000c1e1100 */
.L_x_162:
[----:B------:R-:W-:Y:S05]  /*7f00*/  BSYNC B1 ;  /* 0x0000000000017941 */ /* 0x000fea0003800000 */
.L_x_161:
        /* <DEDUP_REMOVED lines=12> */
.L_x_164:
[----:B------:R-:W-:Y:S05]  /*7fd0*/  BSYNC B1 ;  /* 0x0000000000017941 */ /* 0x000fea0003800000 */
.L_x_163:
        /* <DEDUP_REMOVED lines=12> */
.L_x_166:
[----:B------:R-:W-:Y:S05]  /*80a0*/  BSYNC B1 ;  /* 0x0000000000017941 */ /* 0x000fea0003800000 */
.L_x_165:
        /* <DEDUP_REMOVED lines=12> */
.L_x_168:
[----:B------:R-:W-:Y:S05]  /*8170*/  BSYNC B1 ;  /* 0x0000000000017941 */ /* 0x000fea0003800000 */
.L_x_167:
        /* <DEDUP_REMOVED lines=12> */
.L_x_170:
[----:B------:R-:W-:Y:S05]  /*8240*/  BSYNC B1 ;  /* 0x0000000000017941 */ /* 0x000fea0003800000 */
.L_x_169:
        /* <DEDUP_REMOVED lines=12> */
.L_x_172:
[----:B------:R-:W-:Y:S05]  /*8310*/  BSYNC B1 ;  /* 0x0000000000017941 */ /* 0x000fea0003800000 */
.L_x_171:
        /* <DEDUP_REMOVED lines=12> */
.L_x_174:
[----:B------:R-:W-:Y:S05]  /*83e0*/  BSYNC B1 ;  /* 0x0000000000017941 */ /* 0x000fea0003800000 */
.L_x_173:
[----:B-----5:R-:W-:Y:S01]  /*83f0*/  LOP3.LUT R15, R15, 0xff, RZ, 0xc0, !PT ;  /* 0x000000ff0f0f7812 */ /* 0x020fe200078ec0ff */
[----:B------:R-:W-:Y:S01]  /*8400*/  BSSY B1, `(.L_x_175) ;  /* 0x000000b000017945 */ /* 0x000fe20003800000 */
[----:B------:R-:W-:Y:S02]  /*8410*/  ISETP.LT.OR P2, PT, R37, 0x4a, !P2 ;  /* 0x0000004a2500780c */ /* 0x000fe40005741670 */
[----:B------:R-:W-:-:S05]  /*8420*/  F2FP.F16.E4M3.UNPACK_B R15, R15 ;  /* 0x0000000fff0f723e */ /* 0x000fca00020006ff */
[----:B------:R-:W-:-:S05]  /*8430*/  HADD2.F32 R15, -RZ, R15.H0_H0 ;  /* 0x2000000fff0f7230 */ /* 0x000fca0000004100 */
[----:B0-----:R-:W-:-:S04]  /*8440*/  FMUL R4, R15, UR8 ;  /* 0x000000080f047c20 */ /* 0x001fc80008400000 */
[----:B------:R-:W-:-:S05]  /*8450*/  FFMA R4, R17, UR13, R4 ;  /* 0x0000000d11047c23 */ /* 0x000fca0008000004 */
[----:B------:R-:W-:Y:S02]  /*8460*/  F2FP.SATFINITE.E4M3.F32.PACK_AB_MERGE_C R5, RZ, R4, RZ ;  /* 0x00000004ff05723e */ /* 0x000fe400048070ff */
[----:B------:R-:W-:-:S03]  /*8470*/  PRMT R4, RZ, 0x7610, R4 ;  /* 0x00007610ff047816 */ /* 0x000fc60000000004 */
[----:B------:R0:W-:Y:S01]  /*8480*/  @!P5 STG.E.U8 desc[UR40][R28.64+0x48], R5 ;  /* 0x000048051c00d986 */ /* 0x0001e2000c101128 */
[----:B------:R-:W-:Y:S05]  /*8490*/  @P2 BRA `(.L_x_176) ;  /* 0x0000000000042947 */ /* 0x000fea0003800000 */
[----:B------:R0:W5:Y:S02]  /*84a0*/  LDG.E.U8 R4, desc[UR40][R38.64+0x49] ;  /* 0x0000492826047981 */ /* 0x000164000c1e1100 */
.L_x_176:
[----:B------:R-:W-:Y:S05]  /*84b0*/  BSYNC B1 ;  /* 0x0000000000017941 */ /* 0x000fea0003800000 */
.L_x_175:
        /* <DEDUP_REMOVED lines=12> */
.L_x_178:
[----:B------:R-:W-:Y:S05]  /*8580*/  BSYNC B1 ;  /* 0x0000000000017941 */ /* 0x000fea0003800000 */
.L_x_177:
        /* <DEDUP_REMOVED lines=12> */
.L_x_180:
[----:B------:R-:W-:Y:S05]  /*8650*/  BSYNC B1 ;  /* 0x0000000000017941 */ /* 0x000fea0003800000 */
.L_x_179:
        /* <DEDUP_REMOVED lines=12> */
.L_x_182:
[----:B------:R-:W-:Y:S05]  /*8720*/  BSYNC B1 ;  /* 0x0000000000017941 */ /* 0x000fea0003800000 */
.L_x_181:
        /* <DEDUP_REMOVED lines=12> */
.L_x_184:
[----:B------:R-:W-:Y:S05]  /*87f0*/  BSYNC B1 ;  /* 0x0000000000017941 */ /* 0x000fea0003800000 */
.L_x_183:
        /* <DEDUP_REMOVED lines=12> */
.L_x_186:
[----:B------:R-:W-:Y:S05]  /*88c0*/  BSYNC B1 ;  /* 0x0000000000017941 */ /* 0x000fea0003800000 */
.L_x_185:
        /* <DEDUP_REMOVED lines=12> */
.L_x_188:
[----:B------:R-:W-:Y:S05]  /*8990*/  BSYNC B1 ;  /* 0x0000000000017941 */ /* 0x000fea0003800000 */
.L_x_187:
        /* <DEDUP_REMOVED lines=12> */
.L_x_190:
[----:B------:R-:W-:Y:S05]  /*8a60*/  BSYNC B1 ;  /* 0x0000000000017941 */ /* 0x000fea0003800000 */
.L_x_189:
        /* <DEDUP_REMOVED lines=12> */
.L_x_192:
[----:B------:R-:W-:Y:S05]  /*8b30*/  BSYNC B1 ;  /* 0x0000000000017941 */ /* 0x000fea0003800000 */
.L_x_191:
[----:B------:R-:W-:Y:S05]  /*8b40*/  @P0 BRA `(.L_x_193) ;  /* 0x0000001400300947 */ /* 0x000fea0003800000 */
[----:B-----5:R-:W-:-:S04]  /*8b50*/  LOP3.LUT R4, R4, 0xff, RZ, 0xc0, !PT ;  /* 0x000000ff04047812 */ /* 0x020fc800078ec0ff */
[----:B------:R-:W-:-:S05]  /*8b60*/  F2FP.F16.E4M3.UNPACK_B R4, R4 ;  /* 0x00000004ff04723e */ /* 0x000fca00020006ff */
[----:B------:R-:W-:-:S05]  /*8b70*/  HADD2.F32 R4, -RZ, R4.H0_H0 ;  /* 0x20000004ff047230 */ /* 0x000fca0000004100 */
[----:B0-----:R-:W-:-:S04]  /*8b80*/  FMUL R5, R4, UR8 ;  /* 0x0000000804057c20 */ /* 0x001fc80008400000 */
[----:B------:R-:W-:-:S05]  /*8b90*/  FFMA R5, R8, UR13, R5 ;  /* 0x0000000d08057c23 */ /* 0x000fca0008000005 */
[----:B------:R-:W-:-:S05]  /*8ba0*/  F2FP.SATFINITE.E4M3.F32.PACK_AB_MERGE_C R5, RZ, R5, RZ ;  /* 0x00000005ff05723e */ /* 0x000fca00048070ff */
[----:B------:R0:W-:Y:S01]  /*8bb0*/  STG.E.U8 desc[UR40][R24.64+0x49], R5 ;  /* 0x0000490518007986 */ /* 0x0001e2000c101128 */
[----:B------:R-:W-:Y:S05]  /*8bc0*/  BRA `(.L_x_193) ;  /* 0x0000001400107947 */ /* 0x000fea0003800000 */
.L_x_32:
[----:B------:R-:W-:Y:S01]  /*8bd0*/  ISETP.GE.AND P3, PT, R42, 0x1, PT ;  /* 0x000000012a00780c */ /* 0x000fe20003f66270 */
[----:B------:R-:W-:Y:S01]  /*8be0*/  FMUL R165, R165, UR13 ;  /* 0x0000000da5a57c20 */ /* 0x000fe20008400000 */
[----:B------:R-:W-:Y:S01]  /*8bf0*/  FMUL R164, R164, UR13 ;  /* 0x0000000da4a47c20 */ /* 0x000fe20008400000 */
[----:B------:R-:W-:Y:S01]  /*8c00*/  ISETP.GE.AND P2, PT, R42, 0x9, PT ;  /* 0x000000092a00780c */ /* 0x000fe20003f46270 */
[----:B------:R-:W-:Y:S01]  /*8c10*/  FMUL R163, R163, UR13 ;  /* 0x0000000da3a37c20 */ /* 0x000fe20008400000 */
[C---:B------:R-:W-:Y:S01]  /*8c20*/  ISETP.LT.OR P0, PT, R37.reuse, 0x1, !P3 ;  /* 0x000000012500780c */ /* 0x040fe20005f01670 */
[----:B------:R-:W-:Y:S01]  /*8c30*/  FMUL R162, R162, UR13 ;  /* 0x0000000da2a27c20 */ /* 0x000fe20008400000 */
[----:B------:R-:W-:Y:S01]  /*8c40*/  ISETP.LT.OR P6, PT, R37, 0x2, !P3 ;  /* 0x000000022500780c */ /* 0x000fe20005fc1670 */
[----:B------:R-:W-:Y:S01]  /*8c50*/  FMUL R161, R161, UR13 ;  /* 0x0000000da1a17c20 */ /* 0x000fe20008400000 */
[----:B------:R-:W-:Y:S01]  /*8c60*/  F2FP.SATFINITE.E4M3.F32.PACK_AB_MERGE_C R165, RZ, R165, RZ ;  /* 0x000000a5ffa5723e */ /* 0x000fe200048070ff */
[----:B------:R-:W-:Y:S01]  /*8c70*/  FMUL R160, R160, UR13 ;  /* 0x0000000da0a07c20 */ /* 0x000fe20008400000 */
[----:B------:R-:W-:Y:S01]  /*8c80*/  F2FP.SATFINITE.E4M3.F32.PACK_AB_MERGE_C R31, RZ, R164, RZ ;  /* 0x000000a4ff1f723e */ /* 0x000fe200048070ff */
[----:B------:R-:W-:Y:S01]  /*8c90*/  FMUL R159, R159, UR13 ;  /* 0x0000000d9f9f7c20 */ /* 0x000fe20008400000 */
[C---:B------:R-:W-:Y:S01]  /*8ca0*/  ISETP.LT.OR P1, PT, R37.reuse, 0x2, !P2 ;  /* 0x000000022500780c */ /* 0x040fe20005721670 */
[----:B------:R-:W-:Y:S01]  /*8cb0*/  FMUL R158, R158, UR13 ;  /* 0x0000000d9e9e7c20 */ /* 0x000fe20008400000 */
[----:B------:R-:W-:Y:S01]  /*8cc0*/  ISETP.LT.OR P5, PT, R37, 0x9, !P3 ;  /* 0x000000092500780c */ /* 0x000fe20005fa1670 */
[----:B------:R-:W-:Y:S01]  /*8cd0*/  FMUL R157, R157, UR13 ;  /* 0x0000000d9d9d7c20 */ /* 0x000fe20008400000 */
[----:B------:R-:W-:Y:S01]  /*8ce0*/  F2FP.SATFINITE.E4M3.F32.PACK_AB_MERGE_C R163, RZ, R163, RZ ;  /* 0x000000a3ffa3723e */ /* 0x000fe200048070ff */
[----:B------:R-:W-:Y:S01]  /*8cf0*/  @!P0 STG.E.U8 desc[UR40][R4.64], R165 ;  /* 0x000000a504008986 */ /* 0x000fe2000c101128 */
[C---:B------:R-:W-:Y:S01]  /*8d00*/  ISETP.LT.OR P0, PT, R37.reuse, 0x1, !P2 ;  /* 0x000000012500780c */ /* 0x040fe20005701670 */
[----:B------:R-:W-:Y:S01]  /*8d10*/  FMUL R156, R156, UR13 ;  /* 0x0000000d9c9c7c20 */ /* 0x000fe20008400000 */
[----:B------:R-:W-:Y:S01]  /*8d20*/  F2FP.SATFINITE.E4M3.F32.PACK_AB_MERGE_C R33, RZ, R162, RZ ;  /* 0x000000a2ff21723e */ /* 0x000fe200048070ff */
[----:B------:R0:W-:Y:S01]  /*8d30*/  @!P6 STG.E.U8 desc[UR40][R4.64+0x1], R31 ;  /* 0x0000011f0400e986 */ /* 0x0001e2000c101128 */
[----:B------:R-:W-:Y:S01]  /*8d40*/  ISETP.LT.OR P6, PT, R37, 0xa, !P3 ;  /* 0x0000000a2500780c */ /* 0x000fe20005fc1670 */
[----:B------:R-:W-:Y:S01]  /*8d50*/  FMUL R155, R155, UR13 ;  /* 0x0000000d9b9b7c20 */ /* 0x000fe20008400000 */
[----:B------:R-:W-:Y:S01]  /*8d60*/  F2FP.SATFINITE.E4M3.F32.PACK_AB_MERGE_C R161, RZ, R161, RZ ;  /* 0x000000a1ffa1723e */ /* 0x000fe200048070ff */
[----:B------:R1:W-:Y:S01]  /*8d70*/  @!P1 STG.E.U8 desc[UR40][R28.64+0x1], R33 ;  /* 0x000001211c009986 */ /* 0x0003e2000c101128 */
[----:B------:R-:W-:Y:S01]  /*8d80*/  F2FP.SATFINITE.E4M3.F32.PACK_AB_MERGE_C R35, RZ, R160, RZ ;  /* 0x000000a0ff23723e */ /* 0x000fe200048070ff */
[----:B------:R-:W-:Y:S01]  /*8d90*/  FMUL R154, R154, UR13 ;  /* 0x0000000d9a9a7c20 */ /* 0x000fe20008400000 */
[----:B------:R-:W-:Y:S01]  /*8da0*/  ISETP.GE.AND P1, PT, R42, 0x81, PT ;  /* 0x000000812a00780c */ /* 0x000fe20003f26270 */
[----:B------:R-:W-:Y:S01]  /*8db0*/  FMUL R153, R153, UR13 ;  /* 0x0000000d99997c20 */ /* 0x000fe20008400000 */
[----:B------:R-:W-:Y:S01]  /*8dc0*/  F2FP.SATFINITE.E4M3.F32.PACK_AB_MERGE_C R159, RZ, R159, RZ ;  /* 0x0000009fff9f723e */ /* 0x000fe200048070ff */
[----:B------:R-:W-:Y:S01]  /*8dd0*/  @!P0 STG.E.U8 desc[UR40][R28.64], R163 ;  /* 0x000000a31c008986 */ /* 0x000fe2000c101128 */
[C---:B------:R-:W-:Y:S01]  /*8de0*/  ISETP.LT.OR P0, PT, R37.reuse, 0x9, !P2 ;  /* 0x000000092500780c */ /* 0x040fe20005701670 */
[----:B------:R-:W-:Y:S01]  /*8df0*/  FMUL R152, R152, UR13 ;  /* 0x0000000d98987c20 */ /* 0x000fe20008400000 */
[----:B0-----:R-:W-:Y:S01]  /*8e00*/  F2FP.SATFINITE.E4M3.F32.PACK_AB_MERGE_C R31, RZ, R158, RZ ;  /* 0x0000009eff1f723e */ /* 0x001fe200048070ff */
[----:B------:R-:W-:Y:S01]  /*8e10*/  @!P5 STG.E.U8 desc[UR40][R4.64+0x8], R161 ;  /* 0x000008a10400d986 */ /* 0x000fe2000c101128 */
[----:B------:R-:W-:Y:S01]  /*8e20*/  ISETP.LT.OR P5, PT, R37, 0xa, !P2 ;  /* 0x0000000a2500780c */ /* 0x000fe200057a1670 */
[----:B------:R-:W-:Y:S01]  /*8e30*/  FMUL R151, R151, UR13 ;  /* 0x0000000d97977c20 */ /* 0x000fe20008400000 */
[----:B------:R-:W-:Y:S01]  /*8e40*/  F2FP.SATFINITE.E4M3.F32.PACK_AB_MERGE_C R157, RZ, R157, RZ ;  /* 0x0000009dff9d723e */ /* 0x000fe200048070ff */
[----:B------:R-:W-:Y:S01]  /*8e50*/  @!P6 STG.E.U8 desc[UR40][R4.64+0x9], R35 ;  /* 0x000009230400e986 */ /* 0x000fe2000c101128 */
[----:B------:R-:W-:Y:S01]  /*8e60*/  ISETP.LT.OR P6, PT, R37, 0x1, !P1 ;  /* 0x000000012500780c */ /* 0x000fe20004fc1670 */
[----:B------:R-:W-:Y:S01]  /*8e70*/  FMUL R150, R150, UR13 ;  /* 0x0000000d96967c20 */ /* 0x000fe20008400000 */
[----:B-1----:R-:W-:Y:S01]  /*8e80*/  F2FP.SATFINITE.E4M3.F32.PACK_AB_MERGE_C R33, RZ, R156, RZ ;  /* 0x0000009cff21723e */ /* 0x002fe200048070ff */
[----:B------:R-:W-:Y:S01]  /*8e90*/  FMUL R149, R149, UR13 ;  /* 0x0000000d95957c20 */ /* 0x000fe20008400000 */
[----:B------:R-:W-:Y:S01]  /*8ea0*/  F2FP.SATFINITE.E4M3.F32.PACK_AB_MERGE_C R155, RZ, R155, RZ ;  /* 0x0000009bff9b723e */ /* 0x000fe200048070ff */
[----:B------:R-:W-:Y:S01]  /*8eb0*/  @!P0 STG.E.U8 desc[UR40][R28.64+0x8], R159 ;  /* 0x0000089f1c008986 */ /* 0x000fe2000c101128 */
[----:B------:R-:W-:Y:S01]  /*8ec0*/  ISETP.GE.AND P0, PT, R42, 0x89, PT ;  /* 0x000000892a00780c */ /* 0x000fe20003f06270 */
[----:B------:R-:W-:Y:S01]  /*8ed0*/  FMUL R148, R148, UR13 ;  /* 0x0000000d94947c20 */ /* 0x000fe20008400000 */
[----:B------:R-:W-:Y:S01]  /*8ee0*/  F2FP.SATFINITE.E4M3.F32.PACK_AB_MERGE_C R153, RZ, R153, RZ ;  /* 0x00000099ff99723e */ /* 0x000fe200048070ff */
[----:B------:R0:W-:Y:S01]  /*8ef0*/  @!P5 STG.E.U8 desc[UR40][R28.64+0x9], R31 ;  /* 0x0000091f1c00d986 */ /* 0x0001e2000c101128 */
[----:B------:R-:W-:Y:S01]  /*8f00*/  ISETP.LT.OR P5, PT, R37, 0x2, !P1 ;  /* 0x000000022500780c */ /* 0x000fe20004fa1670 */
[----:B------:R-:W-:Y:S01]  /*8f10*/  FMUL R147, R147, UR13 ;  /* 0x0000000d93937c20 */ /* 0x000fe20008400000 */
[----:B------:R-:W-:Y:S01]  /*8f20*/  F2FP.SATFINITE.E4M3.F32.PACK_AB_MERGE_C R151, RZ, R151, RZ ;  /* 0x00000097ff97723e */ /* 0x000fe200048070ff */
[----:B------:R-:W-:Y:S01]  /*8f30*/  @!P6 STG.E.U8 desc[UR40][R26.64], R157 ;  /* 0x0000009d1a00e986 */ /* 0x000fe2000c101128 */
[----:B------:R-:W-:Y:S01]  /*8f40*/  ISETP.LT.OR P6, PT, R37, 0x1, !P0 ;  /* 0x000000012500780c */ /* 0x000fe200047c1670 */
[----:B------:R-:W-:Y:S01]  /*8f50*/  FMUL R146, R146, UR13 ;  /* 0x0000000d92927c20 */ /* 0x000fe20008400000 */
[----:B------:R-:W-:Y:S01]  /*8f60*/  F2FP.SATFINITE.E4M3.F32.PACK_AB_MERGE_C R149, RZ, R149, RZ ;  /* 0x00000095ff95723e */ /* 0x000fe200048070ff */
[----:B------:R-:W-:Y:S01]  /*8f70*/  FMUL R145, R145, UR13 ;  /* 0x0000000d91917c20 */ /* 0x000fe20008400000 */
[----:B------:R-:W-:Y:S01]  /*8f80*/  F2FP.SATFINITE.E4M3.F32.PACK_AB_MERGE_C R147, RZ, R147, RZ ;  /* 0x00000093ff93723e */ /* 0x000fe200048070ff */
[----:B------:R-:W-:Y:S01]  /*8f90*/  FMUL R144, R144, UR13 ;  /* 0x0000000d90907c20 */ /* 0x000fe20008400000 */
[----:B------:R-:W-:Y:S01]  /*8fa0*/  FMUL R143, R143, UR13 ;  /* 0x0000000d8f8f7c20 */ /* 0x000fe20008400000 */
[----:B0-----:R-:W-:Y:S01]  /*8fb0*/  F2FP.SATFINITE.E4M3.F32.PACK_AB_MERGE_C R31, RZ, R154, RZ ;  /* 0x0000009aff1f723e */ /* 0x001fe200048070ff */
[----:B------:R-:W-:Y:S01]  /*8fc0*/  FMUL R142, R142, UR13 ;  /* 0x0000000d8e8e7c20 */ /* 0x000fe20008400000 */
        /* <DEDUP_REMOVED lines=129> */
[----:B------:R-:W-:Y:S01]  /*97e0*/  FMUL R8, R8, UR13 ;  /* 0x0000000d08087c20 */ /* 0x000fe20008400000 */
[----:B------:R-:W-:Y:S01]  /*97f0*/  @!P6 STG.E.U8 desc[UR40][R26.64+0x18], R137 ;  /* 0x000018891a00e986 */ /* 0x000fe2000c101128 */
[----:B------:R-:W-:-:S02]  /*9800*/  ISETP.LT.OR P6, PT, R37, 0x19, !P0 ;  /* 0x000000192500780c */ /* 0x000fc400047c1670 */
[----:B------:R-:W-:Y:S02]  /*9810*/  F2FP.SATFINITE.E4M3.F32.PACK_AB_MERGE_C R11, RZ, R11, RZ ;  /* 0x0000000bff0b723e */ /* 0x000fe400048070ff */
[----:B------:R-:W-:Y:S02]  /*9820*/  F2FP.SATFINITE.E4M3.F32.PACK_AB_MERGE_C R7, RZ, R7, RZ ;  /* 0x00000007ff07723e */ /* 0x000fe400048070ff */
[----:B------:R-:W-:Y:S02]  /*9830*/  F2FP.SATFINITE.E4M3.F32.PACK_AB_MERGE_C R9, RZ, R9, RZ ;  /* 0x00000009ff09723e */ /* 0x000fe400048070ff */
[----:B0-----:R-:W-:Y:S01]  /*9840*/  F2FP.SATFINITE.E4M3.F32.PACK_AB_MERGE_C R31, RZ, R134, RZ ;  /* 0x00000086ff1f723e */ /* 0x001fe200048070ff */
[----:B------:R0:W-:Y:S01]  /*9850*/  @!P5 STG.E.U8 desc[UR40][R26.64+0x19], R33 ;  /* 0x000019211a00d986 */ /* 0x0001e2000c101128 */
[----:B------:R-:W-:-:S03]  /*9860*/  ISETP.LT.OR P5, PT, R37, 0x1a, !P0 ;  /* 0x0000001a2500780c */ /* 0x000fc600047a1670 */
[----:B------:R-:W-:Y:S01]  /*9870*/  @!P6 STG.E.U8 desc[UR40][R24.64+0x18], R135 ;  /* 0x000018871800e986 */ /* 0x000fe2000c101128 */
[----:B------:R-:W-:Y:S02]  /*9880*/  ISETP.LT.OR P6, PT, R37, 0x21, !P3 ;  /* 0x000000212500780c */ /* 0x000fe40005fc1670 */
[----:B0-----:R-:W-:-:S07]  /*9890*/  F2FP.SATFINITE.E4M3.F32.PACK_AB_MERGE_C R33, RZ, R132, RZ ;  /* 0x00000084ff21723e */ /* 0x001fce00048070ff */
        /* <DEDUP_REMOVED lines=77> */
[----:B------:R1:W-:Y:S01]  /*9d70*/  @!P6 STG.E.U8 desc[UR40][R24.64+0x38], R23 ;  /* 0x000038171800e986 */ /* 0x0003e2000c101128 */
[----:B------:R-:W-:Y:S02]  /*9d80*/  ISETP.LT.OR P6, PT, R37, 0x41, !P3 ;  /* 0x000000412500780c */ /* 0x000fe40005fc1670 */
[----:B0-----:R-:W-:-:S07]  /*9d90*/  F2FP.SATFINITE.E4M3.F32.PACK_AB_MERGE_C R33, RZ, R20, RZ ;  /* 0x00000014ff21723e */ /* 0x001fce00048070ff */
[----:B------:R-:W-:Y:S01]  /*9da0*/  @!P5 STG.E.U8 desc[UR40][R24.64+0x39], R31 ;  /* 0x0000391f1800d986 */ /* 0x000fe2000c101128 */
[C---:B------:R-:W-:Y:S02]  /*9db0*/  ISETP.LT.OR P5, PT, R37.reuse, 0x42, !P3 ;  /* 0x000000422500780c */ /* 0x040fe40005fa1670 */
[----:B-1----:R-:W-:Y:S01]  /*9dc0*/  F2FP.SATFINITE.E4M3.F32.PACK_AB_MERGE_C R23, RZ, R16, RZ ;  /* 0x00000010ff17723e */ /* 0x002fe200048070ff */
[----:B------:R0:W-:Y:S01]  /*9dd0*/  @!P6 STG.E.U8 desc[UR40][R4.64+0x40], R21 ;  /* 0x000040150400e986 */ /* 0x0001e2000c101128 */
[----:B------:R-:W-:-:S09]  /*9de0*/  ISETP.LT.OR P6, PT, R37, 0x41, !P2 ;  /* 0x000000412500780c */ /* 0x000fd200057c1670 */
[----:B------:R-:W-:Y:S01]  /*9df0*/  @!P5 STG.E.U8 desc[UR40][R4.64+0x41], R33 ;  /* 0x000041210400d986 */ /* 0x000fe2000c101128 */
[C---:B------:R-:W-:Y:S02]  /*9e00*/  ISETP.LT.OR P5, PT, R37.reuse, 0x42, !P2 ;  /* 0x000000422500780c */ /* 0x040fe400057a1670 */
[----:B0-----:R-:W-:Y:S01]  /*9e10*/  F2FP.SATFINITE.E4M3.F32.PACK_AB_MERGE_C R21, RZ, R18, RZ ;  /* 0x00000012ff15723e */ /* 0x001fe200048070ff */
[----:B------:R0:W-:Y:S01]  /*9e20*/  @!P6 STG.E.U8 desc[UR40][R28.64+0x40], R19 ;  /* 0x000040131c00e986 */ /* 0x0001e2000c101128 */
[C---:B------:R-:W-:Y:S02]  /*9e30*/  ISETP.LT.OR P6, PT, R37.reuse, 0x49, !P3 ;  /* 0x000000492500780c */ /* 0x040fe40005fc1670 */
[----:B------:R-:W-:-:S07]  /*9e40*/  ISETP.LT.OR P3, PT, R37, 0x4a, !P3 ;  /* 0x0000004a2500780c */ /* 0x000fce0005f61670 */
[----:B------:R-:W-:Y:S01]  /*9e50*/  @!P5 STG.E.U8 desc[UR40][R28.64+0x41], R21 ;  /* 0x000041151c00d986 */ /* 0x000fe2000c101128 */
[C---:B------:R-:W-:Y:S02]  /*9e60*/  ISETP.LT.OR P5, PT, R37.reuse, 0x49, !P2 ;  /* 0x000000492500780c */ /* 0x040fe400057a1670 */
[C---:B------:R-:W-:Y:S01]  /*9e70*/  ISETP.LT.OR P2, PT, R37.reuse, 0x4a, !P2 ;  /* 0x0000004a2500780c */ /* 0x040fe20005741670 */
[----:B------:R1:W-:Y:S01]  /*9e80*/  @!P6 STG.E.U8 desc[UR40][R4.64+0x48], R15 ;  /* 0x0000480f0400e986 */ /* 0x0003e2000c101128 */
[C---:B------:R-:W-:Y:S02]  /*9e90*/  ISETP.LT.OR P6, PT, R37.reuse, 0x41, !P1 ;  /* 0x000000412500780c */ /* 0x040fe40004fc1670 */
[----:B0-----:R-:W-:Y:S01]  /*9ea0*/  F2FP.SATFINITE.E4M3.F32.PACK_AB_MERGE_C R19, RZ, R14, RZ ;  /* 0x0000000eff13723e */ /* 0x001fe200048070ff */
[----:B------:R0:W-:Y:S01]  /*9eb0*/  @!P3 STG.E.U8 desc[UR40][R4.64+0x49], R23 ;  /* 0x000049170400b986 */ /* 0x0001e2000c101128 */
[----:B------:R-:W-:-:S05]  /*9ec0*/  ISETP.LT.OR P3, PT, R37, 0x42, !P1 ;  /* 0x000000422500780c */ /* 0x000fca0004f61670 */
[----:B------:R-:W-:Y:S01]  /*9ed0*/  @!P5 STG.E.U8 desc[UR40][R28.64+0x48], R17 ;  /* 0x000048111c00d986 */ /* 0x000fe2000c101128 */
[C---:B------:R-:W-:Y:S02]  /*9ee0*/  ISETP.LT.OR P5, PT, R37.reuse, 0x41, !P0 ;  /* 0x000000412500780c */ /* 0x040fe400047a1670 */
[----:B-1----:R-:W-:Y:S01]  /*9ef0*/  F2FP.SATFINITE.E4M3.F32.PACK_AB_MERGE_C R15, RZ, R8, RZ ;  /* 0x00000008ff0f723e */ /* 0x002fe200048070ff */
[----:B------:R-:W-:Y:S01]  /*9f00*/  @!P2 STG.E.U8 desc[UR40][R28.64+0x49], R19 ;  /* 0x000049131c00a986 */ /* 0x000fe2000c101128 */
[C---:B------:R-:W-:Y:S02]  /*9f10*/  ISETP.LT.OR P2, PT, R37.reuse, 0x49, !P1 ;  /* 0x000000492500780c */ /* 0x040fe40004f41670 */
[----:B0-----:R-:W-:Y:S01]  /*9f20*/  F2FP.SATFINITE.E4M3.F32.PACK_AB_MERGE_C R5, RZ, R12, RZ ;  /* 0x0000000cff05723e */ /* 0x001fe200048070ff */
[----:B------:R0:W-:Y:S01]  /*9f30*/  @!P6 STG.E.U8 desc[UR40][R26.64+0x40], R13 ;  /* 0x0000400d1a00e986 */ /* 0x0001e2000c101128 */
[C---:B------:R-:W-:Y:S02]  /*9f40*/  ISETP.LT.OR P6, PT, R37.reuse, 0x42, !P0 ;  /* 0x000000422500780c */ /* 0x040fe400047c1670 */
[C---:B------:R-:W-:Y:S01]  /*9f50*/  ISETP.LT.OR P1, PT, R37.reuse, 0x4a, !P1 ;  /* 0x0000004a2500780c */ /* 0x040fe20004f21670 */
[----:B------:R1:W-:Y:S01]  /*9f60*/  @!P3 STG.E.U8 desc[UR40][R26.64+0x41], R5 ;  /* 0x000041051a00b986 */ /* 0x0003e2000c101128 */
[----:B------:R-:W-:-:S02]  /*9f70*/  ISETP.LT.OR P3, PT, R37, 0x49, !P0 ;  /* 0x000000492500780c */ /* 0x000fc40004761670 */
[----:B------:R-:W-:Y:S01]  /*9f80*/  ISETP.LT.OR P0, PT, R37, 0x4a, !P0 ;  /* 0x0000004a2500780c */ /* 0x000fe20004701670 */
[----:B------:R2:W-:Y:S01]  /*9f90*/  @!P5 STG.E.U8 desc[UR40][R24.64+0x40], R11 ;  /* 0x0000400b1800d986 */ /* 0x0005e2000c101128 */
[----:B0-----:R-:W-:Y:S02]  /*9fa0*/  F2FP.SATFINITE.E4M3.F32.PACK_AB_MERGE_C R13, RZ, R6, RZ ;  /* 0x00000006ff0d723e */ /* 0x001fe400048070ff */
[----:B-1----:R-:W-:-:S05]  /*9fb0*/  F2FP.SATFINITE.E4M3.F32.PACK_AB_MERGE_C R5, RZ, R10, RZ ;  /* 0x0000000aff05723e */ /* 0x002fca00048070ff */
[----:B------:R2:W-:Y:S04]  /*9fc0*/  @!P6 STG.E.U8 desc[UR40][R24.64+0x41], R5 ;  /* 0x000041051800e986 */ /* 0x0005e8000c101128 */
[----:B------:R2:W-:Y:S04]  /*9fd0*/  @!P2 STG.E.U8 desc[UR40][R26.64+0x48], R7 ;  /* 0x000048071a00a986 */ /* 0x0005e8000c101128 */
[----:B------:R2:W-:Y:S04]  /*9fe0*/  @!P1 STG.E.U8 desc[UR40][R26.64+0x49], R13 ;  /* 0x0000490d1a009986 */ /* 0x0005e8000c101128 */
[----:B------:R2:W-:Y:S04]  /*9ff0*/  @!P3 STG.E.U8 desc[UR40][R24.64+0x48], R9 ;  /* 0x000048091800b986 */ /* 0x0005e8000c101128 */
[----:B------:R2:W-:Y:S02]  /*a000*/  @!P0 STG.E.U8 desc[UR40][R24.64+0x49], R15 ;  /* 0x0000490f18008986 */ /* 0x0005e4000c101128 */
.L_x_193:
[----:B------:R-:W-:Y:S05]  /*a010*/  BSYNC B0 ;  /* 0x0000000000007941 */ /* 0x000fea0003800000 */
.L_x_31:
[----:B------:R-:W-:Y:S01]  /*a020*/  ULDC UR14, c[0x0][0xc] ;  /* 0x00000300000e7ab9 */ /* 0x000fe20000000800 */
[----:B------:R-:W-:Y:S01]  /*a030*/  ULDC UR15, c[0x0][0x10] ;  /* 0x00000400000f7ab9 */ /* 0x000fe20000000800 */
[----:B0-2---:R-:W0:Y:S01]  /*a040*/  LDC R5, c[0x0][0x14] ;  /* 0x00000500ff057b82 */ /* 0x005e220000000800 */
[----:B------:R-:W-:Y:S01]  /*a050*/  UIMAD.WIDE.U32 UR14, UR14, UR15, URZ ;  /* 0x0000000f0e0e72a5 */ /* 0x000fe2000f8e003f */
[----:B-----5:R-:W-:-:S05]  /*a060*/  IMAD.MOV.U32 R4, RZ, RZ, -0x1 ;  /* 0xffffffffff047424 */ /* 0x020fca00078e00ff */
[----:B0-----:R-:W-:-:S04]  /*a070*/  IMAD.WIDE.U32 R2, R5, UR14, R2 ;  /* 0x0000000e05027c25 */ /* 0x001fc8000f8e0002 */
[----:B------:R-:W-:Y:S01]  /*a080*/  IMAD R5, R5, UR15, RZ ;  /* 0x0000000f05057c24 */ /* 0x000fe2000f8e02ff */
[----:B------:R-:W-:Y:S02]  /*a090*/  ULDC.64 UR14, c[0x0][0x650] ;  /* 0x00019400000e7ab9 */ /* 0x000fe40000000a00 */
[----:B------:R-:W-:Y:S01]  /*a0a0*/  ISETP.GE.U32.AND P0, PT, R2, UR14, PT ;  /* 0x0000000e02007c0c */ /* 0x000fe2000bf06070 */
[--C-:B------:R-:W-:Y:S01]  /*a0b0*/  IMAD.IADD R3, R3, 0x1, R5.reuse ;  /* 0x0000000103037824 */ /* 0x100fe200078e0205 */
[----:B------:R-:W-:Y:S01]  /*a0c0*/  UMOV UR14, 0xffffffff ;  /* 0xffffffff000e7882 */ /* 0x000fe20000000000 */
[----:B------:R-:W-:-:S03]  /*a0d0*/  PRMT R5, RZ, 0x7610, R5 ;  /* 0x00007610ff057816 */ /* 0x000fc60000000005 */
[----:B------:R-:W-:-:S13]  /*a0e0*/  ISETP.GE.U32.AND.EX P0, PT, R3, UR15, PT, P0 ;  /* 0x0000000f03007c0c */ /* 0x000fda000bf06100 */
[----:B------:R-:W-:Y:S05]  /*a0f0*/  @P0 BRA `(.L_x_194) ;  /* 0x0000000400640947 */ /* 0x000fea0003800000 */
[----:B------:R-:W0:Y:S01]  /*a100*/  S2R R16, SR_CTAID.X ;  /* 0x0000000000107919 */ /* 0x000e220000002500 */
[----:B------:R-:W2:Y:S01]  /*a110*/  LDC.64 R10, c[0x0][0x628] ;  /* 0x00018a00ff0a7b82 */ /* 0x000ea20000000a00 */
[----:B------:R-:W-:Y:S01]  /*a120*/  ULDC UR6, c[0x0][0x150] ;  /* 0x0000540000067ab9 */ /* 0x000fe20000000800 */
[----:B------:R-:W-:Y:S01]  /*a130*/  IMAD.MOV.U32 R8, RZ, RZ, R2 ;  /* 0x000000ffff087224 */ /* 0x000fe200078e0002 */
[----:B------:R-:W0:Y:S01]  /*a140*/  S2R R18, SR_CTAID.Y ;  /* 0x0000000000127919 */ /* 0x000e220000002600 */
[----:B------:R-:W-:-:S04]  /*a150*/  IMAD.MOV.U32 R9, RZ, RZ, R3 ;  /* 0x000000ffff097224 */ /* 0x000fc800078e0003 */
[----:B------:R-:W1:Y:S08]  /*a160*/  LDC R19, c[0x0][0x144] ;  /* 0x00005100ff137b82 */ /* 0x000e700000000800 */
[----:B------:R-:W1:Y:S08]  /*a170*/  LDC R12, c[0x0][0x630] ;  /* 0x00018c00ff0c7b82 */ /* 0x000e700000000800 */
[----:B------:R-:W1:Y:S01]  /*a180*/  LDC.64 R14, c[0x0][0x620] ;  /* 0x00018800ff0e7b82 */ /* 0x000e620000000a00 */
[----:B--2---:R-:W-:-:S04]  /*a190*/  ISETP.NE.U32.AND P0, PT, R10, RZ, PT ;  /* 0x000000ff0a00720c */ /* 0x004fc80003f05070 */
[----:B------:R-:W-:Y:S02]  /*a1a0*/  ISETP.NE.AND.EX P0, PT, R11, RZ, PT, P0 ;  /* 0x000000ff0b00720c */ /* 0x000fe40003f05300 */
[----:B0-----:R-:W-:-:S05]  /*a1b0*/  I2FP.F32.U32 R4, R16 ;  /* 0x0000001000047245 */ /* 0x001fca0000201000 */
[----:B------:R-:W-:-:S04]  /*a1c0*/  FMUL R4, R4, UR6 ;  /* 0x0000000604047c20 */ /* 0x000fc80008400000 */
[----:B------:R0:W2:Y:S02]  /*a1d0*/  F2I.U32.TRUNC.NTZ R17, R4 ;  /* 0x0000000400117305 */ /* 0x0000a4000020f000 */
[----:B------:R-:W-:Y:S05]  /*a1e0*/  @!P0 BRA `(.L_x_195) ;  /* 0x0000000000288947 */ /* 0x000fea0003800000 */
[----:B------:R-:W5:Y:S02]  /*a1f0*/  LDC R5, c[0x0][0x634] ;  /* 0x00018d00ff057b82 */ /* 0x000f640000000800 */
[----:B-----5:R-:W-:-:S05]  /*a200*/  IADD3 R9, P0, R2, R5, RZ ;  /* 0x0000000502097210 */ /* 0x020fca0007f1e0ff */
[----:B------:R-:W-:-:S04]  /*a210*/  IMAD.X R13, RZ, RZ, R3, P0 ;  /* 0x000000ffff0d7224 */ /* 0x000fc800000e0603 */
[----:B0-----:R-:W-:-:S04]  /*a220*/  IMAD.WIDE.U32 R4, R13, R10, RZ ;  /* 0x0000000a0d047225 */ /* 0x001fc800078e00ff */
[----:B------:R-:W-:-:S04]  /*a230*/  IMAD.WIDE.U32 R6, P0, R9, R11, R4 ;  /* 0x0000000b09067225 */ /* 0x000fc80007800004 */
[----:B------:R-:W-:-:S04]  /*a240*/  IMAD.WIDE.U32 R4, R9, R10, RZ ;  /* 0x0000000a09047225 */ /* 0x000fc800078e00ff */
[----:B------:R-:W-:Y:S01]  /*a250*/  IMAD.X R9, RZ, RZ, RZ, P0 ;  /* 0x000000ffff097224 */ /* 0x000fe200000e06ff */
[----:B------:R-:W-:Y:S01]  /*a260*/  IADD3 RZ, P0, R5, R6, RZ ;  /* 0x0000000605ff7210 */ /* 0x000fe20007f1e0ff */
[----:B------:R-:W-:-:S04]  /*a270*/  IMAD.MOV.U32 R8, RZ, RZ, R7 ;  /* 0x000000ffff087224 */ /* 0x000fc800078e0007 */
[----:B------:R-:W-:-:S08]  /*a280*/  IMAD.WIDE.U32.X R8, R13, R11, R8, P0 ;  /* 0x0000000b0d087225 */ /* 0x000fd000000e0408 */
.L_x_195:
[----:B------:R-:W5:Y:S01]  /*a290*/  LDC.64 R24, c[0x0][0x640] ;  /* 0x00019000ff187b82 */ /* 0x000f620000000a00 */
[-C--:B-1----:R-:W-:Y:S01]  /*a2a0*/  SHF.R.U64 R27, R8, R12.reuse, R9 ;  /* 0x0000000c081b7219 */ /* 0x082fe20000001209 */
[----:B--2---:R-:W-:Y:S01]  /*a2b0*/  IMAD.MOV R17, RZ, RZ, -R17 ;  /* 0x000000ffff117224 */ /* 0x004fe200078e0a11 */
[----:B0-----:R-:W-:Y:S01]  /*a2c0*/  SHF.R.U32.HI R4, RZ, R12, R9 ;  /* 0x0000000cff047219 */ /* 0x001fe20000011609 */
[----:B------:R-:W-:Y:S01]  /*a2d0*/  ULDC UR6, c[0x0][0x154] ;  /* 0x0000550000067ab9 */ /* 0x000fe20000000800 */
[----:B------:R-:W-:Y:S01]  /*a2e0*/  IADD3 R7, P0, RZ, -R27, RZ ;  /* 0x8000001bff077210 */ /* 0x000fe20007f1e0ff */
[----:B------:R-:W-:Y:S02]  /*a2f0*/  IMAD R17, R19, R17, R16 ;  /* 0x0000001113117224 */ /* 0x000fe400078e0210 */
[----:B------:R-:W0:Y:S01]  /*a300*/  LDC R8, c[0x0][0x618] ;  /* 0x00018600ff087b82 */ /* 0x000e220000000800 */
[----:B------:R-:W-:Y:S02]  /*a310*/  IMAD.MOV.U32 R9, RZ, RZ, 0x1 ;  /* 0x00000001ff097424 */ /* 0x000fe400078e00ff */
[----:B------:R-:W-:-:S04]  /*a320*/  IMAD.X R5, RZ, RZ, ~R4, P0 ;  /* 0x000000ffff057224 */ /* 0x000fc800000e0e04 */
[-C--:B------:R-:W-:Y:S01]  /*a330*/  IMAD R6, R5, R14.reuse, RZ ;  /* 0x0000000e05067224 */ /* 0x080fe200078e02ff */
[----:B------:R-:W1:Y:S01]  /*a340*/  LDC R20, c[0x0][0x608] ;  /* 0x00018200ff147b82 */ /* 0x000e620000000800 */
[----:B------:R-:W-:-:S04]  /*a350*/  IMAD.WIDE.U32 R4, R7, R14, R2 ;  /* 0x0000000e07047225 */ /* 0x000fc800078e0002 */
[----:B------:R-:W-:Y:S01]  /*a360*/  IMAD R7, R7, R15, R6 ;  /* 0x0000000f07077224 */ /* 0x000fe200078e0206 */
[----:B------:R-:W-:Y:S02]  /*a370*/  I2FP.F32.U32 R6, R18 ;  /* 0x0000001200067245 */ /* 0x000fe40000201000 */
[----:B------:R-:W2:Y:S01]  /*a380*/  LDC R22, c[0x0][0x658] ;  /* 0x00019600ff167b82 */ /* 0x000ea20000000800 */
[----:B------:R-:W-:Y:S01]  /*a390*/  IMAD.IADD R5, R5, 0x1, R7 ;  /* 0x0000000105057824 */ /* 0x000fe200078e0207 */
[----:B-----5:R-:W-:Y:S01]  /*a3a0*/  ISETP.NE.U32.AND P0, PT, R24, RZ, PT ;  /* 0x000000ff1800720c */ /* 0x020fe20003f05070 */
[----:B------:R-:W-:Y:S01]  /*a3b0*/  FMUL R6, R6, UR6 ;  /* 0x0000000606067c20 */ /* 0x000fe20008400000 */
[----:B------:R-:W-:Y:S02]  /*a3c0*/  IMAD.MOV.U32 R7, RZ, RZ, -0x1 ;  /* 0xffffffffff077424 */ /* 0x000fe400078e00ff */
[----:B------:R-:W-:Y:S01]  /*a3d0*/  ISETP.NE.AND.EX P0, PT, R25, RZ, PT, P0 ;  /* 0x000000ff1900720c */ /* 0x000fe20003f05300 */
[----:B------:R1:W2:Y:S01]  /*a3e0*/  F2I.U32.TRUNC.NTZ R13, R6 ;  /* 0x00000006000d7305 */ /* 0x0002a2000020f000 */
[----:B------:R-:W3:Y:S01]  /*a3f0*/  LDC R15, c[0x0][0x148] ;  /* 0x00005200ff0f7b82 */ /* 0x000ee20000000800 */
[----:B0-----:R-:W-:-:S02]  /*a400*/  SHF.R.U64 R12, R4, R8, R5 ;  /* 0x00000008040c7219 */ /* 0x001fc40000001205 */
[----:B------:R-:W-:-:S05]  /*a410*/  SHF.R.U32.HI R5, RZ, R8, R5 ;  /* 0x00000008ff057219 */ /* 0x000fca0000011605 */
[----:B------:R-:W0:Y:S01]  /*a420*/  LDC R16, c[0x0][0x600] ;  /* 0x00018000ff107b82 */ /* 0x000e220000000800 */
[-CC-:B-1----:R-:W-:Y:S02]  /*a430*/  SHF.R.U64 R10, R12, R20.reuse, R5.reuse ;  /* 0x000000140c0a7219 */ /* 0x182fe40000001205 */
[----:B------:R-:W-:-:S05]  /*a440*/  SHF.R.U32.HI R5, RZ, R20, R5 ;  /* 0x00000014ff057219 */ /* 0x000fca0000011605 */
[----:B------:R-:W1:Y:S01]  /*a450*/  LDC R21, c[0x0][0x648] ;  /* 0x00019200ff157b82 */ /* 0x000e620000000800 */
[-CC-:B--2---:R-:W-:Y:S02]  /*a460*/  SHF.R.U64 R14, R10, R22.reuse, R5.reuse ;  /* 0x000000160a0e7219 */ /* 0x184fe40000001205 */
[-C--:B------:R-:W-:Y:S02]  /*a470*/  SHF.L.U32 R7, R7, R22.reuse, RZ ;  /* 0x0000001607077219 */ /* 0x080fe400000006ff */
[-C--:B------:R-:W-:Y:S01]  /*a480*/  SHF.R.U32.HI R5, RZ, R22.reuse, R5 ;  /* 0x00000016ff057219 */ /* 0x080fe20000011605 */
[----:B------:R-:W-:Y:S01]  /*a490*/  IMAD.MOV.U32 R4, RZ, RZ, R14 ;  /* 0x000000ffff047224 */ /* 0x000fe200078e000e */
[----:B------:R-:W-:Y:S01]  /*a4a0*/  SHF.L.U32 R36, R9, R22, RZ ;  /* 0x0000001609247219 */ /* 0x000fe200000006ff */
[----:B------:R-:W2:Y:S01]  /*a4b0*/  LDC R23, c[0x0][0x638] ;  /* 0x00018e00ff177b82 */ /* 0x000ea20000000800 */
[----:B------:R-:W-:-:S07]  /*a4c0*/  LOP3.LUT R19, RZ, R7, RZ, 0x33, !PT ;  /* 0x00000007ff137212 */ /* 0x000fce00078e33ff */
[----:B------:R-:W0:Y:S01]  /*a4d0*/  LDC R26, c[0x0][0x610] ;  /* 0x00018400ff1a7b82 */ /* 0x000e220000000800 */
[----:B------:R-:W-:Y:S05]  /*a4e0*/  @!P0 BRA `(.L_x_196) ;  /* 0x0000000000288947 */ /* 0x000fea0003800000 */
[----:B------:R-:W5:Y:S02]  /*a4f0*/  LDC R9, c[0x0][0x64c] ;  /* 0x00019300ff097b82 */ /* 0x000f640000000800 */
[----:B-----5:R-:W-:-:S05]  /*a500*/  IADD3 R9, P0, R14, R9, RZ ;  /* 0x000000090e097210 */ /* 0x020fca0007f1e0ff */
        /* <DEDUP_REMOVED lines=8> */
.L_x_196:
[----:B-1----:R-:W-:Y:S01]  /*a590*/  SHF.R.U64 R4, R4, R21, R5 ;  /* 0x0000001504047219 */ /* 0x002fe20000001205 */
[----:B0-----:R-:W-:Y:S01]  /*a5a0*/  VIADD R7, R16, 0xffffffff ;  /* 0xffffffff10077836 */ /* 0x001fe20000000000 */
[----:B------:R-:W-:Y:S01]  /*a5b0*/  LOP3.LUT R9, R10, R19, RZ, 0xc0, !PT ;  /* 0x000000130a097212 */ /* 0x000fe200078ec0ff */
[----:B------:R-:W-:Y:S01]  /*a5c0*/  IMAD.MOV R13, RZ, RZ, -R13 ;  /* 0x000000ffff0d7224 */ /* 0x000fe200078e0a0d */
[----:B------:R-:W-:Y:S01]  /*a5d0*/  R2UR UR14, R27 ;  /* 0x000000001b0e72ca */ /* 0x000fe200000e0000 */
[----:B------:R-:W-:Y:S01]  /*a5e0*/  IMAD.MOV R5, RZ, RZ, -R4 ;  /* 0x000000ffff057224 */ /* 0x000fe200078e0a04 */
[----:B------:R-:W-:Y:S01]  /*a5f0*/  LOP3.LUT R7, R12, R7, RZ, 0xc0, !PT ;  /* 0x000000070c077212 */ /* 0x000fe200078ec0ff */
[----:B------:R-:W-:Y:S02]  /*a600*/  IMAD R36, R36, R4, R9 ;  /* 0x0000000424247224 */ /* 0x000fe400078e0209 */
[----:B---3--:R-:W-:Y:S02]  /*a610*/  @P4 IMAD R17, R15, R13, R18 ;  /* 0x0000000d0f114224 */ /* 0x008fe400078e0212 */
[----:B--2---:R-:W-:-:S02]  /*a620*/  IMAD R4, R5, R23, R14 ;  /* 0x0000001705047224 */ /* 0x004fc400078e020e */
[----:B------:R-:W-:Y:S02]  /*a630*/  IMAD R36, R36, R26, R17 ;  /* 0x0000001a24247224 */ /* 0x000fe400078e0211 */
[----:B------:R-:W-:Y:S02]  /*a640*/  IMAD R5, R4, R16, R7 ;  /* 0x0000001004057224 */ /* 0x000fe400078e0207 */
[----:B------:R-:W-:-:S03]  /*a650*/  IMAD.MOV.U32 R6, RZ, RZ, 0x1 ;  /* 0x00000001ff067424 */ /* 0x000fc600078e00ff */
[----:B------:R-:W-:Y:S02]  /*a660*/  SEL R4, R5, R36, !P4 ;  /* 0x0000002405047207 */ /* 0x000fe40006000000 */
[----:B------:R-:W-:Y:S02]  /*a670*/  SEL R36, R36, R5, !P4 ;  /* 0x0000000524247207 */ /* 0x000fe40006000000 */
[----:B------:R-:W-:-:S07]  /*a680*/  PRMT R5, R6, 0x7610, R5 ;  /* 0x0000761006057816 */ /* 0x000fce0000000005 */
.L_x_194:
[----:B------:R-:W-:Y:S01]  /*a690*/  LOP3.LUT P0, RZ, R5, 0xff, RZ, 0xc0, !PT ;  /* 0x000000ff05ff7812 */ /* 0x000fe2000780c0ff */
[----:B------:R-:W-:-:S12]  /*a6a0*/  IMAD.MOV.U32 R5, RZ, RZ, R36 ;  /* 0x000000ffff057224 */ /* 0x000fd800078e0024 */
[----:B------:R-:W-:Y:S05]  /*a6b0*/  @P0 BRA `(.L_x_197) ;  /* 0xffffff6800400947 */ /* 0x000fea000383ffff */
[----:B------:R-:W-:Y:S05]  /*a6c0*/  EXIT ;  /* 0x000000000000794d */ /* 0x000fea0003800000 */
.L_x_3:
[----:B0-----:R-:W-:Y:S01]  /*a6d0*/  ULDC.64 UR4, c[0x0][0x650] ;  /* 0x0001940000047ab9 */ /* 0x001fe20000000a00 */
[----:B------:R-:W-:Y:S01]  /*a6e0*/  PRMT R4, RZ, 0x7610, R4 ;  /* 0x00007610ff047816 */ /* 0x000fe20000000004 */
[----:B------:R-:W-:Y:S01]  /*a6f0*/  IMAD.MOV.U32 R5, RZ, RZ, -0x1 ;  /* 0xffffffffff057424 */ /* 0x000fe200078e00ff */
[----:B------:R-:W-:Y:S01]  /*a700*/  ISETP.GE.U32.AND P0, PT, R2, UR4, PT ;  /* 0x0000000402007c0c */ /* 0x000fe2000bf06070 */
[----:B------:R-:W-:Y:S02]  /*a710*/  IMAD.MOV.U32 R9, RZ, RZ, -0x1 ;  /* 0xffffffffff097424 */ /* 0x000fe400078e00ff */
        /* <DEDUP_REMOVED lines=21> */
.L_x_199:
[--C-:B------:R-:W-:Y:S01]  /*a870*/  SHF.R.U64 R14, R12, R16, R13.reuse ;  /* 0x000000100c0e7219 */ /* 0x100fe2000000120d */
[----:B------:R-:W0:Y:S01]  /*a880*/  LDC R20, c[0x0][0x618] ;  /* 0x00018600ff147b82 */ /* 0x000e220000000800 */
[----:B------:R-:W-:Y:S01]  /*a890*/  I2FP.F32.U32 R5, R6 ;  /* 0x0000000600057245 */ /* 0x000fe20000201000 */
[----:B------:R-:W-:Y:S01]  /*a8a0*/  ULDC UR4, c[0x0][0x150] ;  /* 0x0000540000047ab9 */ /* 0x000fe20000000800 */
[----:B------:R-:W-:Y:S02]  /*a8b0*/  SHF.R.U32.HI R4, RZ, R16, R13 ;  /* 0x00000010ff047219 */ /* 0x000fe4000001160d */
[----:B------:R-:W-:Y:S01]  /*a8c0*/  IADD3 R7, P0, RZ, -R14, RZ ;  /* 0x8000000eff077210 */ /* 0x000fe20007f1e0ff */
[----:B------:R-:W-:Y:S01]  /*a8d0*/  FMUL R11, R5, UR4 ;  /* 0x00000004050b7c20 */ /* 0x000fe20008400000 */
[----:B------:R-:W-:Y:S01]  /*a8e0*/  ULDC UR4, c[0x0][0x154] ;  /* 0x0000550000047ab9 */ /* 0x000fe20000000800 */
[----:B------:R-:W1:Y:S02]  /*a8f0*/  LDC.64 R22, c[0x0][0x640] ;  /* 0x00019000ff167b82 */ /* 0x000e640000000a00 */
[----:B------:R-:W-:-:S02]  /*a900*/  IMAD.X R9, RZ, RZ, ~R4, P0 ;  /* 0x000000ffff097224 */ /* 0x000fc400000e0e04 */
[----:B------:R-:W2:Y:S01]  /*a910*/  F2I.U32.TRUNC.NTZ R11, R11 ;  /* 0x0000000b000b7305 */ /* 0x000ea2000020f000 */
[----:B------:R-:W-:-:S03]  /*a920*/  IMAD.WIDE.U32 R4, R7, R18, R2 ;  /* 0x0000001207047225 */ /* 0x000fc600078e0002 */
[----:B------:R-:W3:Y:S01]  /*a930*/  LDC R13, c[0x0][0x144] ;  /* 0x00005100ff0d7b82 */ /* 0x000ee20000000800 */
[----:B------:R-:W-:-:S04]  /*a940*/  IMAD R10, R9, R18, RZ ;  /* 0x00000012090a7224 */ /* 0x000fc800078e02ff */
[----:B------:R-:W-:Y:S02]  /*a950*/  IMAD R7, R7, R19, R10 ;  /* 0x0000001307077224 */ /* 0x000fe400078e020a */
[----:B------:R-:W-:Y:S01]  /*a960*/  IMAD.MOV.U32 R10, RZ, RZ, -0x1 ;  /* 0xffffffffff0a7424 */ /* 0x000fe200078e00ff */
[----:B------:R-:W4:Y:S01]  /*a970*/  LDC R16, c[0x0][0x608] ;  /* 0x00018200ff107b82 */ /* 0x000f220000000800 */
[----:B------:R-:W-:Y:S01]  /*a980*/  IMAD.IADD R5, R5, 0x1, R7 ;  /* 0x0000000105057824 */ /* 0x000fe200078e0207 */
[----:B------:R-:W-:-:S04]  /*a990*/  I2FP.F32.U32 R7, R8 ;  /* 0x0000000800077245 */ /* 0x000fc80000201000 */
[-C--:B0-----:R-:W-:Y:S01]  /*a9a0*/  SHF.R.U64 R12, R4, R20.reuse, R5 ;  /* 0x00000014040c7219 */ /* 0x081fe20000001205 */
[----:B--2---:R-:W-:Y:S01]  /*a9b0*/  IMAD.MOV R4, RZ, RZ, -R11 ;  /* 0x000000ffff047224 */ /* 0x004fe200078e0a0b */
[----:B------:R-:W0:Y:S01]  /*a9c0*/  LDC R9, c[0x0][0x658] ;  /* 0x00019600ff097b82 */ /* 0x000e220000000800 */
[----:B-1----:R-:W-:Y:S01]  /*a9d0*/  ISETP.NE.U32.AND P0, PT, R22, RZ, PT ;  /* 0x000000ff1600720c */ /* 0x002fe20003f05070 */
[----:B------:R-:W-:Y:S01]  /*a9e0*/  FMUL R7, R7, UR4 ;  /* 0x0000000407077c20 */ /* 0x000fe20008400000 */
[----:B------:R-:W-:Y:S02]  /*a9f0*/  SHF.R.U32.HI R5, RZ, R20, R5 ;  /* 0x00000014ff057219 */ /* 0x000fe40000011605 */
[----:B------:R-:W-:-:S03]  /*aa00*/  ISETP.NE.AND.EX P0, PT, R23, RZ, PT, P0 ;  /* 0x000000ff1700720c */ /* 0x000fc60003f05300 */
[----:B------:R-:W1:Y:S01]  /*aa10*/  LDC R19, c[0x0][0x148] ;  /* 0x00005200ff137b82 */ /* 0x000e620000000800 */
[----:B---3--:R-:W-:Y:S02]  /*aa20*/  IMAD R20, R13, R4, R6 ;  /* 0x000000040d147224 */ /* 0x008fe400078e0206 */
[----:B------:R-:W-:-:S05]  /*aa30*/  IMAD.MOV.U32 R6, RZ, RZ, 0x1 ;  /* 0x00000001ff067424 */ /* 0x000fca00078e00ff */
[----:B------:R-:W2:Y:S01]  /*aa40*/  LDC R18, c[0x0][0x600] ;  /* 0x00018000ff127b82 */ /* 0x000ea20000000800 */
[-CC-:B----4-:R-:W-:Y:S02]  /*aa50*/  SHF.R.U64 R15, R12, R16.reuse, R5.reuse ;  /* 0x000000100c0f7219 */ /* 0x190fe40000001205 */
[----:B------:R-:W-:Y:S02]  /*aa60*/  SHF.R.U32.HI R4, RZ, R16, R5 ;  /* 0x00000010ff047219 */ /* 0x000fe40000011605 */
[----:B------:R3:W4:Y:S03]  /*aa70*/  F2I.U32.TRUNC.NTZ R16, R7 ;  /* 0x0000000700107305 */ /* 0x000726000020f000 */
[----:B------:R-:W1:Y:S01]  /*aa80*/  LDC R21, c[0x0][0x648] ;  /* 0x00019200ff157b82 */ /* 0x000e620000000800 */
[-C--:B0-----:R-:W-:Y:S02]  /*aa90*/  SHF.R.U64 R17, R15, R9.reuse, R4 ;  /* 0x000000090f117219 */ /* 0x081fe40000001204 */
[----:B------:R-:W-:-:S02]  /*aaa0*/  SHF.L.U32 R10, R10, R9, RZ ;  /* 0x000000090a0a7219 */ /* 0x000fc400000006ff */
[-C--:B------:R-:W-:Y:S01]  /*aab0*/  SHF.R.U32.HI R5, RZ, R9.reuse, R4 ;  /* 0x00000009ff057219 */ /* 0x080fe20000011604 */
[----:B------:R-:W-:Y:S01]  /*aac0*/  IMAD.MOV.U32 R4, RZ, RZ, R17 ;  /* 0x000000ffff047224 */ /* 0x000fe200078e0011 */
[----:B------:R-:W-:Y:S01]  /*aad0*/  SHF.L.U32 R25, R6, R9, RZ ;  /* 0x0000000906197219 */ /* 0x000fe200000006ff */
[----:B------:R-:W0:Y:S01]  /*aae0*/  LDC R24, c[0x0][0x638] ;  /* 0x00018e00ff187b82 */ /* 0x000e220000000800 */
[----:B------:R-:W-:-:S07]  /*aaf0*/  LOP3.LUT R26, RZ, R10, RZ, 0x33, !PT ;  /* 0x0000000aff1a7212 */ /* 0x000fce00078e33ff */
[----:B------:R-:W0:Y:S01]  /*ab00*/  LDC R27, c[0x0][0x610] ;  /* 0x00018400ff1b7b82 */ /* 0x000e220000000800 */
[----:B---34-:R-:W-:Y:S05]  /*ab10*/  @!P0 BRA `(.L_x_200) ;  /* 0x0000000000288947 */ /* 0x018fea0003800000 */
[----:B------:R-:W3:Y:S02]  /*ab20*/  LDC R4, c[0x0][0x64c] ;  /* 0x00019300ff047b82 */ /* 0x000ee40000000800 */
[----:B---3--:R-:W-:-:S05]  /*ab30*/  IADD3 R9, P0, R17, R4, RZ ;  /* 0x0000000411097210 */ /* 0x008fca0007f1e0ff */
        /* <DEDUP_REMOVED lines=8> */
.L_x_200:
[----:B-1----:R-:W-:Y:S01]  /*abc0*/  SHF.R.U64 R5, R4, R21, R5 ;  /* 0x0000001504057219 */ /* 0x002fe20000001205 */
[----:B--2---:R-:W-:Y:S01]  /*abd0*/  VIADD R7, R18, 0xffffffff ;  /* 0xffffffff12077836 */ /* 0x004fe20000000000 */
[----:B------:R-:W-:Y:S01]  /*abe0*/  LOP3.LUT R4, R15, R26, RZ, 0xc0, !PT ;  /* 0x0000001a0f047212 */ /* 0x000fe200078ec0ff */
[----:B------:R-:W-:Y:S02]  /*abf0*/  IMAD.MOV R16, RZ, RZ, -R16 ;  /* 0x000000ffff107224 */ /* 0x000fe400078e0a10 */
[----:B------:R-:W-:Y:S01]  /*ac00*/  IMAD.MOV R6, RZ, RZ, -R5 ;  /* 0x000000ffff067224 */ /* 0x000fe200078e0a05 */
[----:B------:R-:W-:Y:S01]  /*ac10*/  LOP3.LUT R7, R12, R7, RZ, 0xc0, !PT ;  /* 0x000000070c077212 */ /* 0x000fe200078ec0ff */
[----:B------:R-:W-:Y:S02]  /*ac20*/  IMAD R5, R25, R5, R4 ;  /* 0x0000000519057224 */ /* 0x000fe400078e0204 */
[----:B------:R-:W-:Y:S02]  /*ac30*/  @P4 IMAD R20, R19, R16, R8 ;  /* 0x0000001013144224 */ /* 0x000fe400078e0208 */
[----:B0-----:R-:W-:-:S02]  /*ac40*/  IMAD R4, R6, R24, R17 ;  /* 0x0000001806047224 */ /* 0x001fc400078e0211 */
[----:B------:R-:W-:Y:S02]  /*ac50*/  IMAD R5, R5, R27, R20 ;  /* 0x0000001b05057224 */ /* 0x000fe400078e0214 */
[----:B------:R-:W-:Y:S02]  /*ac60*/  IMAD R6, R4, R18, R7 ;  /* 0x0000001204067224 */ /* 0x000fe400078e0207 */
[----:B------:R-:W-:Y:S02]  /*ac70*/  IMAD.MOV.U32 R8, RZ, RZ, 0x1 ;  /* 0x00000001ff087424 */ /* 0x000fe400078e00ff */
[----:B------:R-:W-:Y:S01]  /*ac80*/  IMAD.MOV.U32 R13, RZ, RZ, R14 ;  /* 0x000000ffff0d7224 */ /* 0x000fe200078e000e */
[----:B------:R-:W-:Y:S02]  /*ac90*/  SEL R9, R6, R5, !P4 ;  /* 0x0000000506097207 */ /* 0x000fe40006000000 */
[----:B------:R-:W-:Y:S02]  /*aca0*/  PRMT R4, R8, 0x7610, R4 ;  /* 0x0000761008047816 */ /* 0x000fe40000000004 */
[----:B------:R-:W-:-:S07]  /*acb0*/  SEL R5, R5, R6, !P4 ;  /* 0x0000000605057207 */ /* 0x000fce0006000000 */
.L_x_198:
[----:B------:R-:W-:-:S08]  /*acc0*/  NOP ;  /* 0x0000000000007918 */ /* 0x000fd00000000000 */
[----:B------:R-:W0:-:S00]  /*acd0*/  USETMAXREG.DEALLOC.CTAPOOL 0x28 ;  /* 0x00000028000079c8 */ /* 0x000e0000080e0500 */
[----:B------:R-:W-:-:S13]  /*ace0*/  ISETP.NE.AND P0, PT, RZ, UR6, PT ;  /* 0x00000006ff007c0c */ /* 0x000fda000bf05270 */
[----:B------:R-:W-:Y:S05]  /*acf0*/  @P0 EXIT ;  /* 0x000000000000094d */ /* 0x000fea0003800000 */
[----:B0-----:R-:W-:Y:S01]  /*ad00*/  LOP3.LUT P0, RZ, R4, 0xff, RZ, 0xc0, !PT ;  /* 0x000000ff04ff7812 */ /* 0x001fe2000780c0ff */
[----:B------:R-:W-:Y:S02]  /*ad10*/  IMAD.MOV.U32 R10, RZ, RZ, 0x1 ;  /* 0x00000001ff0a7424 */ /* 0x000fe400078e00ff */
[----:B------:R-:W-:-:S10]  /*ad20*/  IMAD.MOV.U32 R11, RZ, RZ, RZ ;  /* 0x000000ffff0b7224 */ /* 0x000fd400078e00ff */
[----:B------:R-:W-:Y:S05]  /*ad30*/  @!P0 BRA `(.L_x_201) ;  /* 0x0000000c00348947 */ /* 0x000fea0003800000 */
[----:B------:R-:W-:Y:S01]  /*ad40*/  ULDC UR4, c[0x0][0x28c] ;  /* 0x0000a30000047ab9 */ /* 0x000fe20000000800 */
[----:B------:R-:W-:Y:S01]  /*ad50*/  ULDC UR5, c[0x0][0x600] ;  /* 0x0001800000057ab9 */ /* 0x000fe20000000800 */
[----:B------:R-:W-:Y:S01]  /*ad60*/  UIADD3 UR11, UR4, 0x7f, URZ ;  /* 0x0000007f040b7890 */ /* 0x000fe2000fffe03f */
[C---:B------:R-:W-:Y:S01]  /*ad70*/  LOP3.LUT P2, RZ, R0.reuse, 0x7f, RZ, 0xc0, !PT ;  /* 0x0000007f00ff7812 */ /* 0x040fe2000784c0ff */
[----:B------:R-:W-:Y:S01]  /*ad80*/  ULDC UR6, c[0x0][0x658] ;  /* 0x0001960000067ab9 */ /* 0x000fe20000000800 */
[----:B------:R-:W-:Y:S01]  /*ad90*/  UMOV UR9, 0xffffffff ;  /* 0xffffffff00097882 */ /* 0x000fe20000000000 */
[----:B------:R-:W-:Y:S01]  /*ada0*/  UMOV UR12, 0x1 ;  /* 0x00000001000c7882 */ /* 0x000fe20000000000 */
[----:B------:R-:W-:Y:S01]  /*adb0*/  UIADD3 UR4, UR5, -0x1, URZ ;  /* 0xffffffff05047890 */ /* 0x000fe2000fffe03f */
[----:B------:R-:W-:Y:S01]  /*adc0*/  LOP3.LUT P0, RZ, R0, 0x1f, RZ, 0xc0, !PT ;  /* 0x0000001f00ff7812 */ /* 0x000fe2000780c0ff */
[----:B------:R-:W-:Y:S01]  /*add0*/  USHF.L.U32 UR10, UR9, UR6, URZ ;  /* 0x00000006090a7299 */ /* 0x000fe2000800063f */
[----:B------:R-:W-:Y:S01]  /*ade0*/  BSSY B0, `(.L_x_201) ;  /* 0x00000c2000007945 */ /* 0x000fe20003800000 */
[----:B------:R-:W-:Y:S01]  /*adf0*/  USHF.L.U32 UR5, UR12, UR6, URZ ;  /* 0x000000060c057299 */ /* 0x000fe2000800063f */
[----:B------:R-:W-:Y:S01]  /*ae00*/  PLOP3.LUT P0, PT, P0, P2, PT, 0x8a, 0x0 ;  /* 0x000000000000781c */ /* 0x000fe20000705172 */
[----:B------:R-:W-:Y:S01]  /*ae10*/  USHF.R.S32.HI UR12, URZ, 0x1f, UR11 ;  /* 0x0000001f3f0c7899 */ /* 0x000fe2000801140b */
[----:B------:R-:W-:Y:S01]  /*ae20*/  IMAD.MOV.U32 R0, RZ, RZ, 0x1 ;  /* 0x00000001ff007424 */ /* 0x000fe200078e00ff */
[----:B------:R-:W-:Y:S01]  /*ae30*/  ULDC UR8, c[0x0][0xc] ;  /* 0x0000030000087ab9 */ /* 0x000fe20000000800 */
[----:B------:R-:W-:Y:S01]  /*ae40*/  ULDC UR9, c[0x0][0x10] ;  /* 0x0000040000097ab9 */ /* 0x000fe20000000800 */
[----:B------:R-:W-:Y:S01]  /*ae50*/  ULEA.HI UR12, UR12, UR11, URZ, 0x7 ;  /* 0x0000000b0c0c7291 */ /* 0x000fe2000f8f383f */
[----:B------:R-:W-:Y:S01]  /*ae60*/  IMAD.MOV.U32 R10, RZ, RZ, 0x1 ;  /* 0x00000001ff0a7424 */ /* 0x000fe200078e00ff */
[----:B------:R-:W-:Y:S01]  /*ae70*/  UIMAD.WIDE.U32 UR8, UR8, UR9, URZ ;  /* 0x00000009080872a5 */ /* 0x000fe2000f8e003f */
[----:B------:R-:W-:Y:S01]  /*ae80*/  IMAD.MOV.U32 R11, RZ, RZ, RZ ;  /* 0x000000ffff0b7224 */ /* 0x000fe200078e00ff */
[----:B------:R-:W-:-:S02]  /*ae90*/  ULOP3.LUT UR6, URZ, UR10, URZ, 0x33, !UPT ;  /* 0x0000000a3f067292 */ /* 0x000fc4000f8e333f */
[----:B------:R-:W-:Y:S01]  /*aea0*/  USHF.R.S32.HI UR19, URZ, 0x7, UR12 ;  /* 0x000000073f137899 */ /* 0x000fe2000801140c */
[----:B------:R-:W-:Y:S01]  /*aeb0*/  ULDC UR10, c[0x0][0x14] ;  /* 0x00000500000a7ab9 */ /* 0x000fe20000000800 */
[----:B------:R-:W-:Y:S02]  /*aec0*/  ULOP3.LUT UR26, UR7, 0x2, URZ, 0xfc, !UPT ;  /* 0x00000002071a7892 */ /* 0x000fe4000f8efc3f */
[----:B------:R-:W-:Y:S02]  /*aed0*/  UIMAD.WIDE.U32 UR22, UR8, UR10, URZ ;  /* 0x0000000a081672a5 */ /* 0x000fe4000f8e003f */
[----:B------:R-:W-:Y:S02]  /*aee0*/  UIMAD UR13, UR9, UR10, URZ ;  /* 0x0000000a090d72a4 */ /* 0x000fe4000f8e023f */
[----:B------:R-:W-:Y:S02]  /*aef0*/  UIADD3 UR27, UR19, 0x1, URZ ;  /* 0x00000001131b7890 */ /* 0x000fe4000fffe03f */
[----:B------:R-:W-:Y:S01]  /*af00*/  UIADD3 UR13, UR23, UR13, URZ ;  /* 0x0000000d170d7290 */ /* 0x000fe2000fffe03f */
[----:B------:R-:W-:-:S11]  /*af10*/  ULDC.64 UR24, c[0x0][0x198] ;  /* 0x0000660000187ab9 */ /* 0x000fd60000000a00 */
.L_x_213:
[----:B------:R-:W-:-:S03]  /*af20*/  UMOV UR8, 0xffffffff ;  /* 0xffffffff00087882 */ /* 0x000fc60000000000 */
[----:B------:R-:W-:Y:S05]  /*af30*/  BRA.DIV UR8, `(.L_x_202) ;  /* 0x0000000e08cc7947 */ /* 0x000fea000b800000 */
[----:B------:R-:W-:-:S13]  /*af40*/  ELECT P1, URZ, PT ;  /* 0x00000000003f782f */ /* 0x000fda0003820000 */
.L_x_225:
[----:B------:R-:W0:Y:S01]  /*af50*/  LDC R4, c[0x0][0x28c] ;  /* 0x0000a300ff047b82 */ /* 0x000e220000000800 */
[----:B------:R-:W-:Y:S01]  /*af60*/  BSSY B1, `(.L_x_203) ;  /* 0x0000038000017945 */ /* 0x000fe20003800000 */
[----:B0-----:R-:W-:-:S13]  /*af70*/  ISETP.LT.OR P1, PT, R4, 0x1, !P1 ;  /* 0x000000010400780c */ /* 0x001fda0004f21670 */
[----:B------:R-:W-:Y:S05]  /*af80*/  @P1 BRA `(.L_x_204) ;  /* 0x0000000000d41947 */ /* 0x000fea0003800000 */
[----:B------:R-:W-:Y:S02]  /*af90*/  IMAD.SHL.U32 R8, R5, 0x100, RZ ;  /* 0x0000010005087824 */ /* 0x000fe400078e00ff */
[----:B------:R-:W-:Y:S02]  /*afa0*/  IMAD R9, R9, 0x50, RZ ;  /* 0x0000005009097824 */ /* 0x000fe400078e02ff */
[----:B------:R-:W-:Y:S02]  /*afb0*/  IMAD.MOV.U32 R14, RZ, RZ, RZ ;  /* 0x000000ffff0e7224 */ /* 0x000fe400078e00ff */
[----:B------:R-:W-:Y:S02]  /*afc0*/  IMAD.U32 R16, RZ, RZ, UR27 ;  /* 0x0000001bff107e24 */ /* 0x000fe4000f8e00ff */
[----:B------:R-:W-:Y:S02]  /*afd0*/  IMAD.MOV.U32 R4, RZ, RZ, R10 ;  /* 0x000000ffff047224 */ /* 0x000fe400078e000a */
[----:B------:R-:W-:-:S07]  /*afe0*/  IMAD.MOV.U32 R5, RZ, RZ, R11 ;  /* 0x000000ffff057224 */ /* 0x000fce00078e000b */
.L_x_208:
[----:B------:R-:W0:Y:S01]  /*aff0*/  S2R R7, SR_CgaCtaId ;  /* 0x0000000000077919 */ /* 0x000e220000008800 */
[----:B------:R-:W-:-:S04]  /*b000*/  MOV R6, 0x400 ;  /* 0x0000040000067802 */ /* 0x000fc80000000f00 */
[----:B0-----:R-:W-:Y:S02]  /*b010*/  LEA R12, R7, R6, 0x18 ;  /* 0x00000006070c7211 */ /* 0x001fe400078ec0ff */
[----:B------:R-:W-:Y:S01]  /*b020*/  SHF.L.U32 R6, R4, 0x1f, RZ ;  /* 0x0000001f04067819 */ /* 0x000fe200000006ff */
[----:B------:R-:W0:Y:S02]  /*b030*/  @!P2 LDC R7, c[0x0][0x500] ;  /* 0x00014000ff07ab82 */ /* 0x000e240000000800 */
[----:B------:R-:W-:-:S04]  /*b040*/  IMAD R15, R5, 0x8, R12 ;  /* 0x00000008050f7824 */ /* 0x000fc800078e020c */
[----:B------:R-:W1:Y:S02]  /*b050*/  SYNCS.PHASECHK.TRANS64.TRYWAIT P1, [R15+URZ+0x28], R6 ;  /* 0x000028060f0075a7 */ /* 0x000e64000802017f */
[----:B-1----:R-:W-:Y:S05]  /*b060*/  @!P1 BRA `(.L_x_205) ;  /* 0x0000000c00a09947 */ /* 0x002fea0003800000 */
.L_x_226:
[----:B------:R-:W-:Y:S01]  /*b070*/  UPRMT UR8, UR26, 0x9910, URZ ;  /* 0x000099101a087896 */ /* 0x000fe2000800003f */
[----:B0-----:R0:W-:Y:S03]  /*b080*/  @!P2 SYNCS.ARRIVE.TRANS64 RZ, [R15+URZ], R7 ;  /* 0x000000070fffa9a7 */ /* 0x0011e6000800003f */
[----:B------:R-:W-:-:S06]  /*b090*/  UISETP.NE.AND UP0, UPT, UR8, 0x2, UPT ;  /* 0x000000020800788c */ /* 0x000fcc000bf05270 */
[----:B------:R-:W-:-:S13]  /*b0a0*/  PLOP3.LUT P1, PT, PT, PT, UP0, 0x80, 0x0 ;  /* 0x000000000000781c */ /* 0x000fda0003f2f008 */
[----:B0-----:R-:W-:Y:S05]  /*b0b0*/  @P1 BRA `(.L_x_206) ;  /* 0x0000000000041947 */ /* 0x001fea0003800000 */
[----:B------:R-:W-:Y:S01]  /*b0c0*/  BPT.TRAP 0x1 ;  /* 0x000000040000795c */ /* 0x000fe20000300000 */
.L_x_206:
[----:B------:R-:W-:Y:S05]  /*b0d0*/  @P0 BRA `(.L_x_207) ;  /* 0x0000000000040947 */ /* 0x000fea0003800000 */
[----:B------:R-:W-:Y:S01]  /*b0e0*/  BPT.TRAP 0x1 ;  /* 0x000000040000795c */ /* 0x000fe20000300000 */
.L_x_207:
[C-C-:B-1----:R-:W-:Y:S01]  /*b0f0*/  IMAD R6, R5.reuse, 0x8000, R12.reuse ;  /* 0x0000800005067824 */ /* 0x142fe200078e020c */
[----:B------:R-:W-:Y:S01]  /*b100*/  R2UR UR20, R8 ;  /* 0x00000000081472ca */ /* 0x000fe200000e0000 */
[----:B------:R-:W-:Y:S01]  /*b110*/  IMAD R12, R5, 0x2800, R12 ;  /* 0x00002800050c7824 */ /* 0x000fe200078e020c */
[----:B------:R-:W-:Y:S01]  /*b120*/  R2UR UR9, R15 ;  /* 0x000000000f0972ca */ /* 0x000fe200000e0000 */
[----:B------:R-:W-:Y:S01]  /*b130*/  VIADD R16, R16, 0xffffffff ;  /* 0xffffffff10107836 */ /* 0x000fe20000000000 */
[----:B------:R-:W-:Y:S01]  /*b140*/  R2UR UR8, R6 ;  /* 0x00000000060872ca */ /* 0x000fe200000e0000 */
[----:B------:R-:W-:Y:S01]  /*b150*/  UIADD3 UR14, UP0, UR24, 0xf0, URZ ;  /* 0x000000f0180e7890 */ /* 0x000fe2000ff1e03f */
[----:B------:R-:W-:Y:S01]  /*b160*/  R2UR UR11, R12 ;  /* 0x000000000c0b72ca */ /* 0x000fe200000e0000 */
[----:B------:R-:W-:Y:S01]  /*b170*/  UIADD3 UR28, UP1, UR24, 0x1f0, URZ ;  /* 0x000001f0181c7890 */ /* 0x000fe2000ff3e03f */
[----:B------:R-:W-:Y:S01]  /*b180*/  R2UR UR10, R14 ;  /* 0x000000000e0a72ca */ /* 0x000fe200000e0000 */
[----:B------:R-:W-:Y:S01]  /*b190*/  UIADD3.X UR15, URZ, UR25, URZ, UP0, !UPT ;  /* 0x000000193f0f7290 */ /* 0x000fe200087fe43f */
[----:B------:R-:W-:Y:S01]  /*b1a0*/  R2UR UR12, R13 ;  /* 0x000000000d0c72ca */ /* 0x000fe200000e0000 */
[----:B------:R-:W-:Y:S01]  /*b1b0*/  VIADD R5, R5, 0x1 ;  /* 0x0000000105057836 */ /* 0x000fe20000000000 */
[----:B------:R-:W-:Y:S01]  /*b1c0*/  R2UR UR21, R9 ;  /* 0x00000000091572ca */ /* 0x000fe200000e0000 */
[----:B------:R-:W-:Y:S01]  /*b1d0*/  UIADD3.X UR29, URZ, UR25, URZ, UP1, !UPT ;  /* 0x000000193f1d7290 */ /* 0x000fe20008ffe43f */
[----:B------:R-:W-:Y:S01]  /*b1e0*/  ISETP.GT.AND P3, PT, R16, 0x1, PT ;  /* 0x000000011000780c */ /* 0x000fe20003f64270 */
[----:B------:R-:W-:Y:S01]  /*b1f0*/  UMOV UR16, 0x0 ;  /* 0x0000000000107882 */ /* 0x000fe20000000000 */
[----:B------:R-:W-:Y:S01]  /*b200*/  UMOV UR17, 0x10000000 ;  /* 0x1000000000117882 */ /* 0x000fe20000000000 */
[----:B------:R-:W-:Y:S01]  /*b210*/  UIADD3 UR8, UR8, 0x100, URZ ;  /* 0x0000010008087890 */ /* 0x000fe2000fffe03f */
[----:B------:R-:W-:Y:S01]  /*b220*/  ISETP.NE.AND P1, PT, R5, 0x5, PT ;  /* 0x000000050500780c */ /* 0x000fe20003f25270 */
[----:B------:R-:W-:Y:S01]  /*b230*/  UIADD3 UR18, UR11, 0x28100, URZ ;  /* 0x000281000b127890 */ /* 0x000fe2000fffe03f */
[----:B------:R-:W-:-:S02]  /*b240*/  VIADD R14, R14, 0x80 ;  /* 0x000000800e0e7836 */ /* 0x000fc40000000000 */
[----:B------:R-:W-:Y:S01]  /*b250*/  UMOV UR11, UR20 ;  /* 0x00000014000b7c82 */ /* 0x000fe20008000000 */
[----:B------:R-:W-:Y:S02]  /*b260*/  SEL R7, RZ, 0x1, P1 ;  /* 0x00000001ff077807 */ /* 0x000fe40000800000 */
[----:B------:R-:W-:Y:S01]  /*b270*/  SEL R5, R5, RZ, P1 ;  /* 0x000000ff05057207 */ /* 0x000fe20000800000 */
[----:B------:R0:W-:Y:S01]  /*b280*/  UTMALDG.3D [UR8], [UR14], desc[UR16] ;  /* 0x000010080e0075b4 */ /* 0x0001e20008011000 */
[----:B------:R-:W-:Y:S01]  /*b290*/  LOP3.LUT R4, R4, R7, RZ, 0x3c, !PT ;  /* 0x0000000704047212 */ /* 0x000fe200078e3cff */
[----:B0-----:R-:W-:Y:S01]  /*b2a0*/  UMOV UR8, UR18 ;  /* 0x0000001200087c82 */ /* 0x001fe20008000000 */
[----:B------:R-:W-:Y:S02]  /*b2b0*/  UMOV UR11, UR21 ;  /* 0x00000015000b7c82 */ /* 0x000fe40008000000 */
[----:B------:R0:W-:Y:S02]  /*b2c0*/  UTMALDG.3D [UR8], [UR28], desc[UR16] ;  /* 0x000010081c0075b4 */ /* 0x0001e40008011000 */
[----:B0-----:R-:W-:Y:S05]  /*b2d0*/  @P3 BRA `(.L_x_208) ;  /* 0xfffffffc00443947 */ /* 0x001fea000383ffff */
.L_x_204:
[----:B------:R-:W-:Y:S05]  /*b2e0*/  BSYNC B1 ;  /* 0x0000000000017941 */ /* 0x000fea0003800000 */
.L_x_203:
[----:B------:R-:W-:Y:S01]  /*b2f0*/  LOP3.LUT P5, RZ, R0, 0xff, RZ, 0xc0, !PT ;  /* 0x000000ff00ff7812 */ /* 0x000fe200078ac0ff */
[----:B------:R-:W-:Y:S01]  /*b300*/  VIADD R0, R11, UR19 ;  /* 0x000000130b007c36 */ /* 0x000fe20008000000 */
[----:B------:R-:W-:Y:S01]  /*b310*/  ULDC.64 UR8, c[0x0][0x650] ;  /* 0x0001940000087ab9 */ /* 0x000fe20000000a00 */
[----:B------:R-:W-:Y:S01]  /*b320*/  IMAD.U32 R7, RZ, RZ, UR19 ;  /* 0x00000013ff077e24 */ /* 0x000fe2000f8e00ff */
[----:B------:R-:W-:Y:S01]  /*b330*/  UISETP.GE.U32.AND UP0, UPT, UR19, 0x5, UPT ;  /* 0x000000051300788c */ /* 0x000fe2000bf06070 */
[----:B------:R-:W-:Y:S01]  /*b340*/  BSSY B1, `(.L_x_209) ;  /* 0x0000069000017945 */ /* 0x000fe20003800000 */
[----:B------:R-:W-:Y:S01]  /*b350*/  ISETP.GT.U32.AND P1, PT, R0, 0x4, PT ;  /* 0x000000040000780c */ /* 0x000fe20003f24070 */
[----:B------:R-:W-:Y:S02]  /*b360*/  IMAD.MOV.U32 R9, RZ, RZ, -0x1 ;  /* 0xffffffffff097424 */ /* 0x000fe400078e00ff */
[----:B------:R-:W-:Y:S01]  /*b370*/  IMAD.MOV.U32 R13, RZ, RZ, -0x1 ;  /* 0xffffffffff0d7424 */ /* 0x000fe200078e00ff */
[----:B------:R-:W-:-:S02]  /*b380*/  ISETP.LT.U32.AND P1, PT, R7, 0x5, P1 ;  /* 0x000000050700780c */ /* 0x000fc40000f21070 */
[----:B------:R-:W-:Y:S01]  /*b390*/  PLOP3.LUT P3, PT, PT, PT, UP0, 0x80, 0x0 ;  /* 0x000000000000781c */ /* 0x000fe20003f6f008 */
[----:B------:R-:W0:Y:S01]  /*b3a0*/  @P5 S2R R5, SR_CgaCtaId ;  /* 0x0000000000055919 */ /* 0x000e220000008800 */
[----:B------:R-:W-:-:S04]  /*b3b0*/  @P5 MOV R4, 0x400 ;  /* 0x0000040000045802 */ /* 0x000fc80000000f00 */
[----:B0-----:R-:W-:Y:S01]  /*b3c0*/  @P5 LEA R6, R5, R4, 0x18 ;  /* 0x0000000405065211 */ /* 0x001fe200078ec0ff */
[----:B------:R-:W-:-:S03]  /*b3d0*/  IMAD.WIDE.U32 R4, R0, -0x33333333, RZ ;  /* 0xcccccccd00047825 */ /* 0x000fc600078e00ff */
[----:B------:R0:W-:Y:S01]  /*b3e0*/  @P5 SYNCS.ARRIVE.TRANS64.A1T0 RZ, [R6+URZ+0x68], RZ ;  /* 0x000068ff06ff59a7 */ /* 0x0001e2000810003f */
[----:B------:R-:W-:Y:S02]  /*b3f0*/  IADD3 R2, P5, R2, UR22, RZ ;  /* 0x0000001602027c10 */ /* 0x000fe4000ffbe0ff */
[----:B------:R-:W-:Y:S02]  /*b400*/  SHF.R.U32.HI R7, RZ, 0x2, R5 ;  /* 0x00000002ff077819 */ /* 0x000fe40000011605 */
[----:B------:R-:W-:Y:S02]  /*b410*/  SEL R5, RZ, 0x1, !P1 ;  /* 0x00000001ff057807 */ /* 0x000fe40004800000 */
[----:B------:R-:W-:Y:S01]  /*b420*/  IADD3.X R3, R3, UR13, RZ, P5, !PT ;  /* 0x0000000d03037c10 */ /* 0x000fe2000affe4ff */
[----:B------:R-:W-:Y:S01]  /*b430*/  IMAD R11, R7, -0x5, R0 ;  /* 0xfffffffb070b7824 */ /* 0x000fe200078e0200 */
[----:B------:R-:W-:Y:S02]  /*b440*/  ISETP.GE.U32.AND P1, PT, R2, UR8, PT ;  /* 0x0000000802007c0c */ /* 0x000fe4000bf26070 */
[----:B------:R-:W-:Y:S01]  /*b450*/  LOP3.LUT R10, R10, R5, RZ, 0x3c, !PT ;  /* 0x000000050a0a7212 */ /* 0x000fe200078e3cff */
[----:B------:R-:W-:Y:S01]  /*b460*/  IMAD.MOV.U32 R5, RZ, RZ, -0x1 ;  /* 0xffffffffff057424 */ /* 0x000fe200078e00ff */
[----:B------:R-:W-:-:S02]  /*b470*/  ISETP.GE.U32.AND.EX P1, PT, R3, UR9, PT, P1 ;  /* 0x0000000903007c0c */ /* 0x000fc4000bf26110 */
[----:B------:R-:W-:Y:S02]  /*b480*/  @P3 LOP3.LUT R10, R10, 0x1, R7, 0x78, !PT ;  /* 0x000000010a0a3812 */ /* 0x000fe400078e7807 */
[----:B------:R-:W-:Y:S02]  /*b490*/  PRMT R4, RZ, 0x7610, R4 ;  /* 0x00007610ff047816 */ /* 0x000fe40000000004 */
[----:B------:R-:W-:-:S07]  /*b4a0*/  PRMT R0, RZ, 0x7610, R0 ;  /* 0x00007610ff007816 */ /* 0x000fce0000000000 */
[----:B0-----:R-:W-:Y:S05]  /*b4b0*/  @P1 BRA `(.L_x_210) ;  /* 0x0000000400441947 */ /* 0x001fea0003800000 */
[----:B------:R-:W-:Y:S01]  /*b4c0*/  ULDC.64 UR8, c[0x0][0x628] ;  /* 0x00018a0000087ab9 */ /* 0x000fe20000000a00 */
[----:B------:R-:W0:Y:S01]  /*b4d0*/  S2R R14, SR_CTAID.X ;  /* 0x00000000000e7919 */ /* 0x000e220000002500 */
[----:B------:R-:W-:Y:S01]  /*b4e0*/  ISETP.NE.U32.AND P1, PT, RZ, UR8, PT ;  /* 0x00000008ff007c0c */ /* 0x000fe2000bf25070 */
[----:B------:R-:W-:Y:S01]  /*b4f0*/  ULDC UR11, c[0x0][0x630] ;  /* 0x00018c00000b7ab9 */ /* 0x000fe20000000800 */
[----:B------:R-:W-:Y:S01]  /*b500*/  IMAD.MOV.U32 R4, RZ, RZ, R2 ;  /* 0x000000ffff047224 */ /* 0x000fe200078e0002 */
[----:B------:R-:W1:Y:S01]  /*b510*/  S2R R12, SR_CTAID.Y ;  /* 0x00000000000c7919 */ /* 0x000e620000002600 */
[----:B------:R-:W-:Y:S01]  /*b520*/  ISETP.NE.AND.EX P1, PT, RZ, UR9, PT, P1 ;  /* 0x00000009ff007c0c */ /* 0x000fe2000bf25310 */
[----:B------:R-:W-:-:S12]  /*b530*/  IMAD.MOV.U32 R5, RZ, RZ, R3 ;  /* 0x000000ffff057224 */ /* 0x000fd800078e0003 */
[----:B------:R-:W-:Y:S05]  /*b540*/  @!P1 BRA `(.L_x_211) ;  /* 0x0000000000289947 */ /* 0x000fea0003800000 */
[----:B------:R-:W-:Y:S02]  /*b550*/  ULDC UR10, c[0x0][0x634] ;  /* 0x00018d00000a7ab9 */ /* 0x000fe40000000800 */
[----:B------:R-:W-:-:S05]  /*b560*/  IADD3 R9, P1, R2, UR10, RZ ;  /* 0x0000000a02097c10 */ /* 0x000fca000ff3e0ff */
[----:B------:R-:W-:-:S04]  /*b570*/  IMAD.X R13, RZ, RZ, R3, P1 ;  /* 0x000000ffff0d7224 */ /* 0x000fc800008e0603 */
[----:B------:R-:W-:-:S04]  /*b580*/  IMAD.WIDE.U32 R6, R13, UR8, RZ ;  /* 0x000000080d067c25 */ /* 0x000fc8000f8e00ff */
[----:B------:R-:W-:-:S04]  /*b590*/  IMAD.WIDE.U32 R6, P1, R9, UR9, R6 ;  /* 0x0000000909067c25 */ /* 0x000fc8000f820006 */
[----:B------:R-:W-:-:S04]  /*b5a0*/  IMAD.WIDE.U32 R8, R9, UR8, RZ ;  /* 0x0000000809087c25 */ /* 0x000fc8000f8e00ff */
[----:B------:R-:W-:Y:S01]  /*b5b0*/  IMAD.X R5, RZ, RZ, RZ, P1 ;  /* 0x000000ffff057224 */ /* 0x000fe200008e06ff */
[----:B------:R-:W-:Y:S01]  /*b5c0*/  IADD3 RZ, P1, R9, R6, RZ ;  /* 0x0000000609ff7210 */ /* 0x000fe20007f3e0ff */
[----:B------:R-:W-:-:S04]  /*b5d0*/  IMAD.MOV.U32 R4, RZ, RZ, R7 ;  /* 0x000000ffff047224 */ /* 0x000fc800078e0007 */
[----:B------:R-:W-:-:S08]  /*b5e0*/  IMAD.WIDE.U32.X R4, R13, UR9, R4, P1 ;  /* 0x000000090d047c25 */ /* 0x000fd000088e0404 */
.L_x_211:
[--C-:B------:R-:W-:Y:S01]  /*b5f0*/  SHF.R.U64 R13, R4, UR11, R5.reuse ;  /* 0x0000000b040d7c19 */ /* 0x100fe20008001205 */
[----:B------:R-:W-:Y:S01]  /*b600*/  ULDC.64 UR8, c[0x0][0x620] ;  /* 0x0001880000087ab9 */ /* 0x000fe20000000a00 */
[----:B------:R-:W-:Y:S01]  /*b610*/  SHF.R.U32.HI R4, RZ, UR11, R5 ;  /* 0x0000000bff047c19 */ /* 0x000fe20008011605 */
[----:B------:R-:W2:Y:S01]  /*b620*/  LDC R9, c[0x0][0x144] ;  /* 0x00005100ff097b82 */ /* 0x000ea20000000800 */
[----:B------:R-:W-:Y:S01]  /*b630*/  IADD3 R7, P1, RZ, -R13, RZ ;  /* 0x8000000dff077210 */ /* 0x000fe20007f3e0ff */
[----:B------:R-:W-:Y:S01]  /*b640*/  ULDC.64 UR14, c[0x0][0x640] ;  /* 0x00019000000e7ab9 */ /* 0x000fe20000000a00 */
[----:B0-----:R-:W-:Y:S01]  /*b650*/  I2FP.F32.U32 R8, R14 ;  /* 0x0000000e00087245 */ /* 0x001fe20000201000 */
[----:B------:R-:W-:Y:S02]  /*b660*/  ULDC UR10, c[0x0][0x608] ;  /* 0x00018200000a7ab9 */ /* 0x000fe40000000800 */
[----:B------:R-:W-:Y:S01]  /*b670*/  IMAD.X R4, RZ, RZ, ~R4, P1 ;  /* 0x000000ffff047224 */ /* 0x000fe200008e0e04 */
[----:B------:R-:W-:Y:S01]  /*b680*/  ISETP.NE.U32.AND P1, PT, RZ, UR14, PT ;  /* 0x0000000eff007c0c */ /* 0x000fe2000bf25070 */
[----:B------:R-:W0:Y:S02]  /*b690*/  LDC R17, c[0x0][0x148] ;  /* 0x00005200ff117b82 */ /* 0x000e240000000800 */
[----:B------:R-:W-:Y:S01]  /*b6a0*/  IMAD R6, R4, UR8, RZ ;  /* 0x0000000804067c24 */ /* 0x000fe2000f8e02ff */
[----:B------:R-:W-:Y:S01]  /*b6b0*/  ISETP.NE.AND.EX P1, PT, RZ, UR15, PT, P1 ;  /* 0x0000000fff007c0c */ /* 0x000fe2000bf25310 */
[----:B------:R-:W-:Y:S01]  /*b6c0*/  IMAD.WIDE.U32 R4, R7, UR8, R2 ;  /* 0x0000000807047c25 */ /* 0x000fe2000f8e0002 */
[----:B------:R-:W-:-:S03]  /*b6d0*/  ULDC UR8, c[0x0][0x150] ;  /* 0x0000540000087ab9 */ /* 0x000fc60000000800 */
[----:B------:R-:W-:Y:S01]  /*b6e0*/  FMUL R8, R8, UR8 ;  /* 0x0000000808087c20 */ /* 0x000fe20008400000 */
[----:B------:R-:W-:Y:S01]  /*b6f0*/  IMAD R7, R7, UR9, R6 ;  /* 0x0000000907077c24 */ /* 0x000fe2000f8e0206 */
[----:B------:R-:W-:Y:S01]  /*b700*/  ULDC UR8, c[0x0][0x618] ;  /* 0x0001860000087ab9 */ /* 0x000fe20000000800 */
[----:B------:R-:W-:Y:S02]  /*b710*/  ULDC UR9, c[0x0][0x154] ;  /* 0x0000550000097ab9 */ /* 0x000fe40000000800 */
[----:B------:R-:W-:Y:S01]  /*b720*/  IMAD.IADD R5, R5, 0x1, R7 ;  /* 0x0000000105057824 */ /* 0x000fe200078e0207 */
[----:B------:R-:W3:Y:S04]  /*b730*/  F2I.U32.TRUNC.NTZ R8, R8 ;  /* 0x0000000800087305 */ /* 0x000ee8000020f000 */
[----:B------:R-:W-:-:S02]  /*b740*/  SHF.R.U64 R15, R4, UR8, R5 ;  /* 0x00000008040f7c19 */ /* 0x000fc40008001205 */
[----:B-1----:R-:W-:-:S05]  /*b750*/  I2FP.F32.U32 R4, R12 ;  /* 0x0000000c00047245 */ /* 0x002fca0000201000 */
[----:B------:R-:W-:Y:S01]  /*b760*/  FMUL R6, R4, UR9 ;  /* 0x0000000904067c20 */ /* 0x000fe20008400000 */
[----:B------:R-:W-:Y:S01]  /*b770*/  SHF.R.U32.HI R4, RZ, UR8, R5 ;  /* 0x00000008ff047c19 */ /* 0x000fe20008011605 */
[----:B------:R-:W-:Y:S02]  /*b780*/  ULDC UR8, c[0x0][0x658] ;  /* 0x0001960000087ab9 */ /* 0x000fe40000000800 */
[----:B------:R1:W4:Y:S01]  /*b790*/  F2I.U32.TRUNC.NTZ R20, R6 ;  /* 0x0000000600147305 */ /* 0x000322000020f000 */
[----:B------:R-:W-:Y:S01]  /*b7a0*/  SHF.R.U64 R18, R15, UR10, R4 ;  /* 0x0000000a0f127c19 */ /* 0x000fe20008001204 */
[----:B---3--:R-:W-:Y:S01]  /*b7b0*/  IMAD.MOV R8, RZ, RZ, -R8 ;  /* 0x000000ffff087224 */ /* 0x008fe200078e0a08 */
[----:B------:R-:W-:-:S03]  /*b7c0*/  SHF.R.U32.HI R5, RZ, UR10, R4 ;  /* 0x0000000aff057c19 */ /* 0x000fc60008011604 */
[----:B--2---:R-:W-:Y:S01]  /*b7d0*/  IMAD R14, R9, R8, R14 ;  /* 0x00000008090e7224 */ /* 0x004fe200078e020e */
[--C-:B------:R-:W-:Y:S02]  /*b7e0*/  SHF.R.U64 R16, R18, UR8, R5.reuse ;  /* 0x0000000812107c19 */ /* 0x100fe40008001205 */
[----:B------:R-:W-:-:S03]  /*b7f0*/  SHF.R.U32.HI R5, RZ, UR8, R5 ;  /* 0x00000008ff057c19 */ /* 0x000fc60008011605 */
[----:B------:R-:W-:Y:S01]  /*b800*/  IMAD.MOV.U32 R4, RZ, RZ, R16 ;  /* 0x000000ffff047224 */ /* 0x000fe200078e0010 */
[----:B-1--4-:R-:W-:Y:S06]  /*b810*/  @!P1 BRA `(.L_x_212) ;  /* 0x0000000000289947 */ /* 0x012fec0003800000 */
        /* <DEDUP_REMOVED lines=10> */
.L_x_212:
[----:B------:R-:W-:Y:S01]  /*b8c0*/  ULDC UR8, c[0x0][0x648] ;  /* 0x0001920000087ab9 */ /* 0x000fe20000000800 */
[----:B------:R-:W-:Y:S01]  /*b8d0*/  IMAD.MOV R20, RZ, RZ, -R20 ;  /* 0x000000ffff147224 */ /* 0x000fe200078e0a14 */
[----:B------:R-:W-:Y:S01]  /*b8e0*/  SHF.R.U64 R5, R4, UR8, R5 ;  /* 0x0000000804057c19 */ /* 0x000fe20008001205 */
[----:B------:R-:W-:Y:S01]  /*b8f0*/  ULDC UR8, c[0x0][0x638] ;  /* 0x00018e0000087ab9 */ /* 0x000fe20000000800 */
[----:B------:R-:W-:Y:S01]  /*b900*/  LOP3.LUT R4, R18, UR6, RZ, 0xc0, !PT ;  /* 0x0000000612047c12 */ /* 0x000fe2000f8ec0ff */
[----:B0-----:R-:W-:Y:S01]  /*b910*/  @P4 IMAD R14, R17, R20, R12 ;  /* 0x00000014110e4224 */ /* 0x001fe200078e020c */
[----:B------:R-:W-:Y:S01]  /*b920*/  LOP3.LUT R15, R15, UR4, RZ, 0xc0, !PT ;  /* 0x000000040f0f7c12 */ /* 0x000fe2000f8ec0ff */
[----:B------:R-:W-:Y:S01]  /*b930*/  IMAD.MOV R7, RZ, RZ, -R5 ;  /* 0x000000ffff077224 */ /* 0x000fe200078e0a05 */
[----:B------:R-:W-:Y:S01]  /*b940*/  ULDC UR9, c[0x0][0x610] ;  /* 0x0001840000097ab9 */ /* 0x000fe20000000800 */
[----:B------:R-:W-:Y:S02]  /*b950*/  IMAD R5, R5, UR5, R4 ;  /* 0x0000000505057c24 */ /* 0x000fe4000f8e0204 */
[----:B------:R-:W-:Y:S01]  /*b960*/  IMAD R16, R7, UR8, R16 ;  /* 0x0000000807107c24 */ /* 0x000fe2000f8e0210 */
[----:B------:R-:W-:Y:S01]  /*b970*/  ULDC UR8, c[0x0][0x600] ;  /* 0x0001800000087ab9 */ /* 0x000fe20000000800 */
[----:B------:R-:W-:-:S02]  /*b980*/  IMAD R5, R5, UR9, R14 ;  /* 0x0000000905057c24 */ /* 0x000fc4000f8e020e */
[----:B------:R-:W-:Y:S02]  /*b990*/  IMAD R16, R16, UR8, R15 ;  /* 0x0000000810107c24 */ /* 0x000fe4000f8e020f */
[----:B------:R-:W-:-:S03]  /*b9a0*/  IMAD.MOV.U32 R4, RZ, RZ, 0x1 ;  /* 0x00000001ff047424 */ /* 0x000fc600078e00ff */
[----:B------:R-:W-:Y:S02]  /*b9b0*/  SEL R9, R16, R5, !P4 ;  /* 0x0000000510097207 */ /* 0x000fe40006000000 */
[----:B------:R-:W-:-:S07]  /*b9c0*/  SEL R5, R5, R16, !P4 ;  /* 0x0000001005057207 */ /* 0x000fce0006000000 */
.L_x_210:
[----:B------:R-:W-:Y:S05]  /*b9d0*/  BSYNC B1 ;  /* 0x0000000000017941 */ /* 0x000fea0003800000 */
.L_x_209:
[----:B------:R-:W-:-:S13]  /*b9e0*/  LOP3.LUT P1, RZ, R4, 0xff, RZ, 0xc0, !PT ;  /* 0x000000ff04ff7812 */ /* 0x000fda000782c0ff */
[----:B------:R-:W-:Y:S05]  /*b9f0*/  @P1 BRA `(.L_x_213) ;  /* 0xfffffff400481947 */ /* 0x000fea000383ffff */
[----:B------:R-:W-:Y:S05]  /*ba00*/  BSYNC B0 ;  /* 0x0000000000007941 */ /* 0x000fea0003800000 */
.L_x_201:
[----:B------:R-:W-:-:S03]  /*ba10*/  UMOV UR8, 0xffffffff ;  /* 0xffffffff00087882 */ /* 0x000fc60000000000 */
[----:B------:R-:W-:Y:S05]  /*ba20*/  BRA.DIV UR8, `(.L_x_214) ;  /* 0x0000000608447947 */ /* 0x000fea000b800000 */
[----:B------:R-:W-:-:S13]  /*ba30*/  ELECT P0, URZ, PT ;  /* 0x00000000003f782f */ /* 0x000fda0003800000 */
.L_x_229:
[----:B------:R-:W-:Y:S04]  /*ba40*/  BSSY B0, `(.L_x_215) ;  /* 0x0000035000007945 */ /* 0x000fe80003800000 */
[----:B------:R-:W-:Y:S05]  /*ba50*/  @!P0 BRA `(.L_x_216) ;  /* 0x0000000000cc8947 */ /* 0x000fea0003800000 */
[----:B------:R-:W-:-:S04]  /*ba60*/  ULOP3.LUT UR8, UR7, 0x2, URZ, 0xfc, !UPT ;  /* 0x0000000207087892 */ /* 0x000fc8000f8efc3f */
[----:B------:R-:W-:-:S06]  /*ba70*/  UISETP.NE.AND UP0, UPT, UR8, 0x3, UPT ;  /* 0x000000030800788c */ /* 0x000fcc000bf05270 */
[----:B------:R-:W-:-:S13]  /*ba80*/  PLOP3.LUT P0, PT, PT, PT, UP0, 0x80, 0x0 ;  /* 0x000000000000781c */ /* 0x000fda0003f0f008 */
[----:B------:R-:W-:Y:S05]  /*ba90*/  @!P0 BRA `(.L_x_217) ;  /* 0x0000000000048947 */ /* 0x000fea0003800000 */
[----:B------:R-:W-:Y:S01]  /*baa0*/  BPT.TRAP 0x1 ;  /* 0x000000040000795c */ /* 0x000fe20000300000 */
.L_x_217:
[----:B------:R-:W0:Y:S01]  /*bab0*/  S2R R3, SR_CgaCtaId ;  /* 0x0000000000037919 */ /* 0x000e220000008800 */
[----:B------:R-:W-:Y:S02]  /*bac0*/  MOV R0, 0x400 ;  /* 0x0000040000007802 */ /* 0x000fe40000000f00 */
[----:B------:R-:W-:Y:S02]  /*bad0*/  SHF.L.U32 R2, R10, 0x1f, RZ ;  /* 0x0000001f0a027819 */ /* 0x000fe400000006ff */
[----:B0-----:R-:W-:-:S05]  /*bae0*/  LEA R0, R3, R0, 0x18 ;  /* 0x0000000003007211 */ /* 0x001fca00078ec0ff */
[----:B------:R-:W-:-:S04]  /*baf0*/  VIADD R0, R0, 0x28 ;  /* 0x0000002800007836 */ /* 0x000fc80000000000 */
[C---:B------:R-:W-:Y:S02]  /*bb00*/  IMAD R5, R11.reuse, 0x8, R0 ;  /* 0x000000080b057824 */ /* 0x040fe400078e0200 */
[----:B------:R-:W-:Y:S02]  /*bb10*/  VIADD R11, R11, 0x1 ;  /* 0x000000010b0b7836 */ /* 0x000fe40000000000 */
[----:B------:R-:W0:Y:S03]  /*bb20*/  SYNCS.PHASECHK.TRANS64.TRYWAIT P0, [R5+URZ], R2 ;  /* 0x00000002050075a7 */ /* 0x000e26000800017f */
[----:B------:R-:W-:-:S04]  /*bb30*/  ISETP.NE.AND P1, PT, R11, 0x5, PT ;  /* 0x000000050b00780c */ /* 0x000fc80003f25270 */
[----:B------:R-:W-:Y:S02]  /*bb40*/  SEL R3, RZ, 0x1, P1 ;  /* 0x00000001ff037807 */ /* 0x000fe40000800000 */
[----:B------:R-:W-:Y:S02]  /*bb50*/  SEL R11, R11, RZ, P1 ;  /* 0x000000ff0b0b7207 */ /* 0x000fe40000800000 */
[----:B------:R-:W-:-:S03]  /*bb60*/  LOP3.LUT R10, R10, R3, RZ, 0x3c, !PT ;  /* 0x000000030a0a7212 */ /* 0x000fc600078e3cff */
[----:B------:R-:W-:Y:S01]  /*bb70*/  IMAD R7, R11, 0x8, R0 ;  /* 0x000000080b077824 */ /* 0x000fe200078e0200 */
[----:B------:R-:W-:Y:S01]  /*bb80*/  SHF.L.U32 R4, R10, 0x1f, RZ ;  /* 0x0000001f0a047819 */ /* 0x000fe200000006ff */
[----:B0-----:R-:W-:Y:S06]  /*bb90*/  @!P0 BRA `(.L_x_218) ;  /* 0x00000004000c8947 */ /* 0x001fec0003800000 */
.L_x_230:
[----:B------:R-:W1:Y:S01]  /*bba0*/  SYNCS.PHASECHK.TRANS64.TRYWAIT P0, [R7+URZ], R4 ;  /* 0x00000004070075a7 */ /* 0x000e62000800017f */
[----:B0-----:R-:W-:-:S05]  /*bbb0*/  VIADD R2, R11, 0x1 ;  /* 0x000000010b027836 */ /* 0x001fca0000000000 */
[----:B------:R-:W-:-:S04]  /*bbc0*/  ISETP.NE.AND P1, PT, R2, 0x5, PT ;  /* 0x000000050200780c */ /* 0x000fc80003f25270 */
[----:B------:R-:W-:Y:S02]  /*bbd0*/  SEL R3, RZ, 0x1, P1 ;  /* 0x00000001ff037807 */ /* 0x000fe40000800000 */
[----:B------:R-:W-:Y:S02]  /*bbe0*/  SEL R9, R2, RZ, P1 ;  /* 0x000000ff02097207 */ /* 0x000fe40000800000 */
[----:B------:R-:W-:-:S03]  /*bbf0*/  LOP3.LUT R10, R10, R3, RZ, 0x3c, !PT ;  /* 0x000000030a0a7212 */ /* 0x000fc600078e3cff */
[----:B------:R-:W-:Y:S01]  /*bc00*/  IMAD R8, R9, 0x8, R0 ;  /* 0x0000000809087824 */ /* 0x000fe200078e0200 */
[----:B------:R-:W-:Y:S01]  /*bc10*/  SHF.L.U32 R5, R10, 0x1f, RZ ;  /* 0x0000001f0a057819 */ /* 0x000fe200000006ff */
[----:B-1----:R-:W-:Y:S06]  /*bc20*/  @!P0 BRA `(.L_x_219) ;  /* 0x0000000000fc8947 */ /* 0x002fec0003800000 */
.L_x_231:
[----:B------:R-:W1:Y:S01]  /*bc30*/  SYNCS.PHASECHK.TRANS64.TRYWAIT P0, [R8+URZ], R5 ;  /* 0x00000005080075a7 */ /* 0x000e62000800017f */
[----:B------:R-:W-:-:S05]  /*bc40*/  VIADD R2, R9, 0x1 ;  /* 0x0000000109027836 */ /* 0x000fca0000000000 */
[----:B------:R-:W-:-:S04]  /*bc50*/  ISETP.NE.AND P1, PT, R2, 0x5, PT ;  /* 0x000000050200780c */ /* 0x000fc80003f25270 */
[----:B------:R-:W-:Y:S02]  /*bc60*/  SEL R3, RZ, 0x1, P1 ;  /* 0x00000001ff037807 */ /* 0x000fe40000800000 */
[----:B0-----:R-:W-:Y:S02]  /*bc70*/  SEL R7, R2, RZ, P1 ;  /* 0x000000ff02077207 */ /* 0x001fe40000800000 */
[----:B------:R-:W-:-:S03]  /*bc80*/  LOP3.LUT R9, R10, R3, RZ, 0x3c, !PT ;  /* 0x000000030a097212 */ /* 0x000fc600078e3cff */
[----:B------:R-:W-:Y:S01]  /*bc90*/  IMAD R11, R7, 0x8, R0 ;  /* 0x00000008070b7824 */ /* 0x000fe200078e0200 */
[----:B------:R-:W-:Y:S01]  /*bca0*/  SHF.L.U32 R6, R9, 0x1f, RZ ;  /* 0x0000001f09067819 */ /* 0x000fe200000006ff */
[----:B-1----:R-:W-:Y:S06]  /*bcb0*/  @!P0 BRA `(.L_x_220) ;  /* 0x0000000000ec8947 */ /* 0x002fec0003800000 */
.L_x_232:
[----:B------:R-:W1:Y:S01]  /*bcc0*/  SYNCS.PHASECHK.TRANS64.TRYWAIT P0, [R11+URZ], R6 ;  /* 0x000000060b0075a7 */ /* 0x000e62000800017f */
[----:B------:R-:W-:-:S05]  /*bcd0*/  VIADD R2, R7, 0x1 ;  /* 0x0000000107027836 */ /* 0x000fca0000000000 */
[----:B------:R-:W-:-:S04]  /*bce0*/  ISETP.NE.AND P1, PT, R2, 0x5, PT ;  /* 0x000000050200780c */ /* 0x000fc80003f25270 */
[----:B------:R-:W-:Y:S02]  /*bcf0*/  SEL R4, RZ, 0x1, P1 ;  /* 0x00000001ff047807 */ /* 0x000fe40000800000 */
[----:B------:R-:W-:Y:S02]  /*bd00*/  SEL R3, R2, RZ, P1 ;  /* 0x000000ff02037207 */ /* 0x000fe40000800000 */
[----:B------:R-:W-:Y:S01]  /*bd10*/  LOP3.LUT R4, R9, R4, RZ, 0x3c, !PT ;  /* 0x0000000409047212 */ /* 0x000fe200078e3cff */
[----:B-1----:R-:W-:Y:S06]  /*bd20*/  @!P0 BRA `(.L_x_221) ;  /* 0x0000000000e48947 */ /* 0x002fec0003800000 */
.L_x_233:
[----:B------:R-:W-:Y:S01]  /*bd30*/  IMAD R3, R3, 0x8, R0 ;  /* 0x0000000803037824 */ /* 0x000fe200078e0200 */
[----:B------:R-:W-:-:S07]  /*bd40*/  SHF.L.U32 R0, R4, 0x1f, RZ ;  /* 0x0000001f04007819 */ /* 0x000fce00000006ff */
.L_x_222:
[----:B--2---:R2:W3:Y:S02]  /*bd50*/  SYNCS.PHASECHK.TRANS64.TRYWAIT P0, [R3+URZ], R0 ;  /* 0x00000000030075a7 */ /* 0x0044e4000800017f */
[----:B---3--:R-:W-:Y:S05]  /*bd60*/  @!P0 NANOSLEEP.SYNCS 0x989680 ;  /* 0x009896800000895d */ /* 0x008fea0003900000 */
[----:B------:R-:W3:Y:S02]  /*bd70*/  @!P0 SYNCS.PHASECHK.TRANS64 P0, [R3+URZ], R0 ;  /* 0x00000000030085a7 */ /* 0x000ee4000800007f */
[----:B---3--:R-:W-:Y:S05]  /*bd80*/  @!P0 BRA `(.L_x_222) ;  /* 0xfffffffc00f08947 */ /* 0x008fea000383ffff */
.L_x_216:
[----:B------:R-:W-:Y:S05]  /*bd90*/  BSYNC B0 ;  /* 0x0000000000007941 */ /* 0x000fea0003800000 */
.L_x_215:
[----:B------:R-:W-:Y:S05]  /*bda0*/  EXIT ;  /* 0x000000000000794d */ /* 0x000fea0003800000 */
.L_x_17:
[----:B-1----:R-:W-:-:S04]  /*bdb0*/  IMAD.U32 R7, RZ, RZ, UR15 ;  /* 0x0000000fff077e24 */ /* 0x002fc8000f8e00ff */
[----:B------:R1:W2:Y:S03]  /*bdc0*/  SYNCS.PHASECHK.TRANS64.TRYWAIT P0, [R7+URZ], R6 ;  /* 0x00000006070075a7 */ /* 0x0002a6000800017f */
[----:B--2---:R-:W-:Y:S05]  /*bdd0*/  @!P0 NANOSLEEP.SYNCS 0x989680 ;  /* 0x009896800000895d */ /* 0x004fea0003900000 */
[----:B------:R-:W2:Y:S02]  /*bde0*/  @!P0 SYNCS.PHASECHK.TRANS64 P0, [R7+URZ], R6 ;  /* 0x00000006070085a7 */ /* 0x000ea4000800007f */
[----:B--2---:R-:W-:Y:S05]  /*bdf0*/  @!P0 BRA `(.L_x_17) ;  /* 0xfffffffc00ec8947 */ /* 0x004fea000383ffff */
[----:B------:R-:W-:Y:S05]  /*be00*/  BRA `(.L_x_16) ;  /* 0xffffff5800407947 */ /* 0x000fea000383ffff */
.L_x_23:
[----:B-1----:R-:W-:-:S04]  /*be10*/  IMAD.U32 R167, RZ, RZ, UR18 ;  /* 0x00000012ffa77e24 */ /* 0x002fc8000f8e00ff */
[----:B------:R1:W2:Y:S03]  /*be20*/  SYNCS.PHASECHK.TRANS64.TRYWAIT P0, [R167+URZ], R166 ;  /* 0x000000a6a70075a7 */ /* 0x0002a6000800017f */
[----:B--2---:R-:W-:Y:S05]  /*be30*/  @!P0 NANOSLEEP.SYNCS 0x989680 ;  /* 0x009896800000895d */ /* 0x004fea0003900000 */
[----:B------:R-:W2:Y:S02]  /*be40*/  @!P0 SYNCS.PHASECHK.TRANS64 P0, [R167+URZ], R166 ;  /* 0x000000a6a70085a7 */ /* 0x000ea4000800007f */
[----:B--2---:R-:W-:Y:S05]  /*be50*/  @!P0 BRA `(.L_x_23) ;  /* 0xfffffffc00ec8947 */ /* 0x004fea000383ffff */
[----:B------:R-:W-:Y:S05]  /*be60*/  BRA `(.L_x_22) ;  /* 0xffffff6c004c7947 */ /* 0x000fea000383ffff */
.L_x_202:
[----:B------:R-:W-:Y:S01]  /*be70*/  BSSY B1, `(.L_x_223) ;  /* 0x0000006000017945 */ /* 0x000fe20003800000 */
[----:B------:R-:W-:-:S07]  /*be80*/  IMAD.MOV.U32 R4, RZ, RZ, -0x1 ;  /* 0xffffffffff047424 */ /* 0x000fce00078e00ff */
[----:B------:R-:W-:Y:S05]  /*be90*/  WARPSYNC.COLLECTIVE R4, `(.L_x_224) ;  /* 0x00000000040c7348 */ /* 0x000fea0003c00000 */
[----:B------:R-:W-:Y:S02]  /*bea0*/  ELECT P1, UR62, PT ;  /* 0x00000000003e782f */ /* 0x000fe40003820000 */
[----:B------:R-:W-:Y:S01]  /*beb0*/  MOV R4, UR62 ;  /* 0x0000003e00047c02 */ /* 0x000fe20008000f00 */
[----:B------:R-:W-:Y:S10]  /*bec0*/  ENDCOLLECTIVE ;  /* 0x000000000000791b */ /* 0x000ff40003800000 */
.L_x_224:
[----:B------:R-:W-:Y:S05]  /*bed0*/  BSYNC B1 ;  /* 0x0000000000017941 */ /* 0x000fea0003800000 */
.L_x_223:
[----:B------:R-:W-:Y:S05]  /*bee0*/  BRA `(.L_x_225) ;  /* 0xfffffff000187947 */ /* 0x000fea000383ffff */
.L_x_205:
[----:B-1----:R1:W2:Y:S02]  /*bef0*/  SYNCS.PHASECHK.TRANS64.TRYWAIT P1, [R15+URZ+0x28], R6 ;  /* 0x000028060f0075a7 */ /* 0x0022a4000802017f */
[----:B--2---:R-:W-:Y:S05]  /*bf00*/  @!P1 NANOSLEEP.SYNCS 0x989680 ;  /* 0x009896800000995d */ /* 0x004fea0003900000 */
[----:B------:R-:W2:Y:S02]  /*bf10*/  @!P1 SYNCS.PHASECHK.TRANS64 P1, [R15+URZ+0x28], R6 ;  /* 0x000028060f0095a7 */ /* 0x000ea4000802007f */
[----:B--2---:R-:W-:Y:S05]  /*bf20*/  @!P1 BRA `(.L_x_205) ;  /* 0xfffffffc00f09947 */ /* 0x004fea000383ffff */
[----:B------:R-:W-:Y:S05]  /*bf30*/  BRA `(.L_x_226) ;  /* 0xfffffff0004c7947 */ /* 0x000fea000383ffff */
.L_x_214:
[----:B------:R-:W-:Y:S01]  /*bf40*/  BSSY B0, `(.L_x_227) ;  /* 0x0000006000007945 */ /* 0x000fe20003800000 */
[----:B------:R-:W-:-:S07]  /*bf50*/  IMAD.MOV.U32 R4, RZ, RZ, -0x1 ;  /* 0xffffffffff047424 */ /* 0x000fce00078e00ff */
[----:B------:R-:W-:Y:S05]  /*bf60*/  WARPSYNC.COLLECTIVE R4, `(.L_x_228) ;  /* 0x00000000040c7348 */ /* 0x000fea0003c00000 */
[----:B------:R-:W-:Y:S02]  /*bf70*/  ELECT P1, UR62, PT ;  /* 0x00000000003e782f */ /* 0x000fe40003820000 */
[----:B------:R-:W-:Y:S01]  /*bf80*/  MOV R4, UR62 ;  /* 0x0000003e00047c02 */ /* 0x000fe20008000f00 */
[----:B------:R-:W-:Y:S10]  /*bf90*/  ENDCOLLECTIVE ;  /* 0x000000000000791b */ /* 0x000ff40003800000 */
.L_x_228:
[----:B------:R-:W-:Y:S05]  /*bfa0*/  BSYNC B0 ;  /* 0x0000000000007941 */ /* 0x000fea0003800000 */
.L_x_227:
[----:B------:R-:W-:Y:S01]  /*bfb0*/  PLOP3.LUT P0, PT, P1, PT, PT, 0x80, 0x0 ;  /* 0x000000000000781c */ /* 0x000fe20000f0f070 */
[----:B------:R-:W-:-:S12]  /*bfc0*/  BRA `(.L_x_229) ;  /* 0xfffffff8009c7947 */ /* 0x000fd8000383ffff */
.L_x_218:
[----:B0-----:R0:W1:Y:S02]  /*bfd0*/  SYNCS.PHASECHK.TRANS64.TRYWAIT P0, [R5+URZ], R2 ;  /* 0x00000002050075a7 */ /* 0x001064000800017f */
[----:B-1----:R-:W-:Y:S05]  /*bfe0*/  @!P0 NANOSLEEP.SYNCS 0x989680 ;  /* 0x009896800000895d */ /* 0x002fea0003900000 */
[----:B------:R-:W1:Y:S02]  /*bff0*/  @!P0 SYNCS.PHASECHK.TRANS64 P0, [R5+URZ], R2 ;  /* 0x00000002050085a7 */ /* 0x000e64000800007f */
[----:B-1----:R-:W-:Y:S05]  /*c000*/  @!P0 BRA `(.L_x_218) ;  /* 0xfffffffc00f08947 */ /* 0x002fea000383ffff */
[----:B------:R-:W-:Y:S05]  /*c010*/  BRA `(.L_x_230) ;  /* 0xfffffff800e07947 */ /* 0x000fea000383ffff */
.L_x_219:
[----:B0-----:R0:W1:Y:S02]  /*c020*/  SYNCS.PHASECHK.TRANS64.TRYWAIT P0, [R7+URZ], R4 ;  /* 0x00000004070075a7 */ /* 0x001064000800017f */
[----:B-1----:R-:W-:Y:S05]  /*c030*/  @!P0 NANOSLEEP.SYNCS 0x989680 ;  /* 0x009896800000895d */ /* 0x002fea0003900000 */
[----:B------:R-:W1:Y:S02]  /*c040*/  @!P0 SYNCS.PHASECHK.TRANS64 P0, [R7+URZ], R4 ;  /* 0x00000004070085a7 */ /* 0x000e64000800007f */
[----:B-1----:R-:W-:Y:S05]  /*c050*/  @!P0 BRA `(.L_x_219) ;  /* 0xfffffffc00f08947 */ /* 0x002fea000383ffff */
[----:B------:R-:W-:Y:S05]  /*c060*/  BRA `(.L_x_231) ;  /* 0xfffffff800f07947 */ /* 0x000fea000383ffff */
.L_x_220:
[----:B0-----:R0:W1:Y:S02]  /*c070*/  SYNCS.PHASECHK.TRANS64.TRYWAIT P0, [R8+URZ], R5 ;  /* 0x00000005080075a7 */ /* 0x001064000800017f */
[----:B-1----:R-:W-:Y:S05]  /*c080*/  @!P0 NANOSLEEP.SYNCS 0x989680 ;  /* 0x009896800000895d */ /* 0x002fea0003900000 */
[----:B------:R-:W1:Y:S02]  /*c090*/  @!P0 SYNCS.PHASECHK.TRANS64 P0, [R8+URZ], R5 ;  /* 0x00000005080085a7 */ /* 0x000e64000800007f */
[----:B-1----:R-:W-:Y:S05]  /*c0a0*/  @!P0 BRA `(.L_x_220) ;  /* 0xfffffffc00f08947 */ /* 0x002fea000383ffff */
[----:B------:R-:W-:Y:S05]  /*c0b0*/  BRA `(.L_x_232) ;  /* 0xfffffffc00007947 */ /* 0x000fea000383ffff */
.L_x_221:
[----:B-1----:R1:W2:Y:S02]  /*c0c0*/  SYNCS.PHASECHK.TRANS64.TRYWAIT P0, [R11+URZ], R6 ;  /* 0x000000060b0075a7 */ /* 0x0022a4000800017f */
[----:B--2---:R-:W-:Y:S05]  /*c0d0*/  @!P0 NANOSLEEP.SYNCS 0x989680 ;  /* 0x009896800000895d */ /* 0x004fea0003900000 */
[----:B------:R-:W2:Y:S02]  /*c0e0*/  @!P0 SYNCS.PHASECHK.TRANS64 P0, [R11+URZ], R6 ;  /* 0x000000060b0085a7 */ /* 0x000ea4000800007f */
[----:B--2---:R-:W-:Y:S05]  /*c0f0*/  @!P0 BRA `(.L_x_221) ;  /* 0xfffffffc00f08947 */ /* 0x004fea000383ffff */
[----:B------:R-:W-:Y:S05]  /*c100*/  BRA `(.L_x_233) ;  /* 0xfffffffc00087947 */ /* 0x000fea000383ffff */
.L_x_234:
[----:B------:R-:W-:-:S00]  /*c110*/  BRA `(.L_x_234) ;  /* 0xfffffffc00fc7947 */ /* 0x000fc0000383ffff */
[----:B------:R-:W-:-:S00]  /*c120*/  NOP ;  /* 0x0000000000007918 */ /* 0x000fc00000000000 */
        /* <DEDUP_REMOVED lines=13> */
.L_x_235:


//--------------------- .nv.shared._ZN7cutlass13device_kernelINS_4gemm6kernel13GemmUniversalIN4cute5tupleIJiiiiEEENS1_10collective13CollectiveMmaINS1_37MainloopSm90TmaGmmaWarpSpecializedFP8ILi5ENS5_IJNS4_1CILi1EEESB_SB_EEENS1_35KernelTmaWarpSpecializedCooperativeEEENS5_IJNSA_ILi256EEENSA_ILi80EEENSA_ILi128EEEEEENS_12float_e4m3_tENS5_IJlSB_lEEESJ_SK_NS4_8TiledMMAINS4_8MMA_AtomIJNS4_4SM904GMMA30MMA_64x16x32_F32E4M3E4M3_SS_TNILNSO_7ScaleInE1ELSQ_1EEEEEENS4_6LayoutINS5_IJNSA_ILi2EEESB_SB_EEENS5_IJSB_NSA_ILi0EEESW_EEEEENS5_IJNS4_10UnderscoreESZ_SZ_EEEEENS4_13SM90_TMA_LOADENS4_14ComposedLayoutINS4_7SwizzleILi3ELi4ELi3EEENS4_18smem_ptr_flag_bitsILi8EEENST_INS5_IJNSA_ILi8EEESH_EEENS5_IJSH_SB_EEEEEEEvNS4_8identityES12_S1C_vS1D_EENS_8epilogue10collective6detail29Sm90TmaWarpSpecializedAdapterINS1G_15DefaultEpilogueISJ_SK_SK_NS1F_6thread17LinearCombinationISJ_Li1EffLNS1K_9ScaleType4KindE0ELNS_15FloatRoundStyleE2ESJ_EENS1_15EpilogueDefaultEEEEEvvEEEEvNT_6ParamsE --------------------------
	.section	.nv.shared._ZN7cutlass13device_kernelINS_4gemm6kernel13GemmUniversalIN4cute5tupleIJiiiiEEENS1_10collective13CollectiveMmaINS1_37MainloopSm90TmaGmmaWarpSpecializedFP8ILi5ENS5_IJNS4_1CILi1EEESB_SB_EEENS1_35KernelTmaWarpSpecializedCooperativeEEENS5_IJNSA_ILi256EEENSA_ILi80EEENSA_ILi128EEEEEENS_12float_e4m3_tENS5_IJlSB_lEEESJ_SK_NS4_8TiledMMAINS4_8MMA_AtomIJNS4_4SM904GMMA30MMA_64x16x32_F32E4M3E4M3_SS_TNILNSO_7ScaleInE1ELSQ_1EEEEEENS4_6LayoutINS5_IJNSA_ILi2EEESB_SB_EEENS5_IJSB_NSA_ILi0EEESW_EEEEENS5_IJNS4_10UnderscoreESZ_SZ_EEEEENS4_13SM90_TMA_LOADENS4_14ComposedLayoutINS4_7SwizzleILi3ELi4ELi3EEENS4_18smem_ptr_flag_bitsILi8EEENST_INS5_IJNSA_ILi8EEESH_EEENS5_IJSH_SB_EEEEEEEvNS4_8identityES12_S1C_vS1D_EENS_8epilogue10collective6detail29Sm90TmaWarpSpecializedAdapterINS1G_15DefaultEpilogueISJ_SK_SK_NS1F_6thread17LinearCombinationISJ_Li1EffLNS1K_9ScaleType4KindE0ELNS_15FloatRoundStyleE2ESJ_EENS1_15EpilogueDefaultEEEEEvvEEEEvNT_6ParamsE,"aw",@nobits
	.sectionflags	@""
	.align	16
	.zero		1024


//--------------------- .nv.shared.reserved.0     --------------------------
	.section	.nv.shared.reserved.0,"aw",@nobits
	.weak		__nv_reservedSMEM_offset_0_alias
	.size		__nv_reservedSMEM_offset_0_alias, 0, 0
	.other		__nv_reservedSMEM_offset_0_alias,@"STO_CUDA_RESERVED_SHARED STV_DEFAULT"
__nv_reservedSMEM_offset_0_alias:
	.zero		0


//--------------------- .nv.global                --------------------------
	.section	.nv.global,"aw",@nobits
.nv.global:
	.type		_ZN40_INTERNAL_5e4ecabd_4_k_cu_917ba328_110934cute1_E,@object
	.size		_ZN40_INTERNAL_5e4ecabd_4_k_cu_917ba328_110934cute1_E,(_ZN40_INTERNAL_5e4ecabd_4_k_cu_917ba328_110934cuda3std3__45__cpo6cbeginE - _ZN40_INTERNAL_5e4ecabd_4_k_cu_917ba328_110934cute1_E)
_ZN40_INTERNAL_5e4ecabd_4_k_cu_917ba328_110934cute1_E:
	.zero		1
	.type		_ZN40_INTERNAL_5e4ecabd_4_k_cu_917ba328_110934cuda3std3__45__cpo6cbeginE,@object
	.size		_ZN40_INTERNAL_5e4ecabd_4_k_cu_917ba328_110934cuda3std3__45__cpo6cbeginE,(_ZN40_INTERNAL_5e4ecabd_4_k_cu_917ba328_110934cuda3std3__48in_placeE - _ZN40_INTERNAL_5e4ecabd_4_k_cu_917ba328_110934cuda3std3__45__cpo6cbeginE)
_ZN40_INTERNAL_5e4ecabd_4_k_cu_917ba328_110934cuda3std3__45__cpo6cbeginE:
	.zero		1
	.type		_ZN40_INTERNAL_5e4ecabd_4_k_cu_917ba328_110934cuda3std3__48in_placeE,@object
	.size		_ZN40_INTERNAL_5e4ecabd_4_k_cu_917ba328_110934cuda3std3__48in_placeE,(_ZN40_INTERNAL_5e4ecabd_4_k_cu_917ba328_110934cuda3std6ranges3__45__cpo9iter_moveE - _ZN40_INTERNAL_5e4ecabd_4_k_cu_917ba328_110934cuda3std3__48in_placeE)
_ZN40_INTERNAL_5e4ecabd_4_k_cu_917ba328_110934cuda3std3__48in_placeE:
	.zero		1
	.type		_ZN40_INTERNAL_5e4ecabd_4_k_cu_917ba328_110934cuda3std6ranges3__45__cpo9iter_moveE,@object
	.size		_ZN40_INTERNAL_5e4ecabd_4_k_cu_917ba328_110934cuda3std6ranges3__45__cpo9iter_moveE,(_ZN40_INTERNAL_5e4ecabd_4_k_cu_917ba328_110934cuda3std3__45__cpo5beginE - _ZN40_INTERNAL_5e4ecabd_4_k_cu_917ba328_110934cuda3std6ranges3__45__cpo9iter_moveE)
_ZN40_INTERNAL_5e4ecabd_4_k_cu_917ba328_110934cuda3std6ranges3__45__cpo9iter_moveE:
	.zero		1
	.type		_ZN40_INTERNAL_5e4ecabd_4_k_cu_917ba328_110934cuda3std3__45__cpo5beginE,@object
	.size		_ZN40_INTERNAL_5e4ecabd_4_k_cu_917ba328_110934cuda3std3__45__cpo5beginE,(_ZN40_INTERNAL_5e4ecabd_4_k_cu_917ba328_110934cuda3std3__442_GLOBAL__N__5e4ecabd_4_k_cu_917ba328_110936ignoreE - _ZN40_INTERNAL_5e4ecabd_4_k_cu_917ba328_110934cuda3std3__45__cpo5beginE)
_ZN40_INTERNAL_5e4ecabd_4_k_cu_917ba328_110934cuda3std3__45__cpo5beginE:
	.zero		1
	.type		_ZN40_INTERNAL_5e4ecabd_4_k_cu_917ba328_110934cuda3std3__442_GLOBAL__N__5e4ecabd_4_k_cu_917ba328_110936ignoreE,@object
	.size		_ZN40_INTERNAL_5e4ecabd_4_k_cu_917ba328_110934cuda3std3__442_GLOBAL__N__5e4ecabd_4_k_cu_917ba328_110936ignoreE,(_ZN40_INTERNAL_5e4ecabd_4_k_cu_917ba328_110934cute7productE - _ZN40_INTERNAL_5e4ecabd_4_k_cu_917ba328_110934cuda3std3__442_GLOBAL__N__5e4ecabd_4_k_cu_917ba328_110936ignoreE)
_ZN40_INTERNAL_5e4ecabd_4_k_cu_917ba328_110934cuda3std3__442_GLOBAL__N__5e4ecabd_4_k_cu_917ba328_110936ignoreE:
	.zero		1
	.type		_ZN40_INTERNAL_5e4ecabd_4_k_cu_917ba328_110934cute7productE,@object
	.size		_ZN40_INTERNAL_5e4ecabd_4_k_cu_917ba328_110934cute7productE,(_ZN40_INTERNAL_5e4ecabd_4_k_cu_917ba328_110934cuda3std3__45__cpo3endE - _ZN40_INTERNAL_5e4ecabd_4_k_cu_917ba328_110934cute7productE)
_ZN40_INTERNAL_5e4ecabd_4_k_cu_917ba328_110934cute7productE:
	.zero		1
	.type		_ZN40_INTERNAL_5e4ecabd_4_k_cu_917ba328_110934cuda3std3__45__cpo3endE,@object
	.size		_ZN40_INTERNAL_5e4ecabd_4_k_cu_917ba328_110934cuda3std3__45__cpo3endE,(_ZN40_INTERNAL_5e4ecabd_4_k_cu_917ba328_110934cuda3std3__419piecewise_constructE - _ZN40_INTERNAL_5e4ecabd_4_k_cu_917ba328_110934cuda3std3__45__cpo3endE)
_ZN40_INTERNAL_5e4ecabd_4_k_cu_917ba328_110934cuda3std3__45__cpo3endE:
	.zero		1
	.type		_ZN40_INTERNAL_5e4ecabd_4_k_cu_917ba328_110934cuda3std3__419piecewise_constructE,@object
	.size		_ZN40_INTERNAL_5e4ecabd_4_k_cu_917ba328_110934cuda3std3__419piecewise_constructE,(_ZN40_INTERNAL_5e4ecabd_4_k_cu_917ba328_110934cuda3std3__45__cpo4cendE - _ZN40_INTERNAL_5e4ecabd_4_k_cu_917ba328_110934cuda3std3__419piecewise_constructE)
_ZN40_INTERNAL_5e4ecabd_4_k_cu_917ba328_110934cuda3std3__419piecewise_constructE:
	.zero		1
	.type		_ZN40_INTERNAL_5e4ecabd_4_k_cu_917ba328_110934cuda3std3__45__cpo4cendE,@object
	.size		_ZN40_INTERNAL_5e4ecabd_4_k_cu_917ba328_110934cuda3std3__45__cpo4cendE,(_ZN40_INTERNAL_5e4ecabd_4_k_cu_917ba328_110934cuda3std6ranges3__45__cpo4swapE - _ZN40_INTERNAL_5e4ecabd_4_k_cu_917ba328_110934cuda3std3__45__cpo4cendE)
_ZN40_INTERNAL_5e4ecabd_4_k_cu_917ba328_110934cuda3std3__45__cpo4cendE:
	.zero		1
	.type		_ZN40_INTERNAL_5e4ecabd_4_k_cu_917ba328_110934cuda3std6ranges3__45__cpo4swapE,@object
	.size		_ZN40_INTERNAL_5e4ecabd_4_k_cu_917ba328_110934cuda3std6ranges3__45__cpo4swapE,(.L_7 - _ZN40_INTERNAL_5e4ecabd_4_k_cu_917ba328_110934cuda3std6ranges3__45__cpo4swapE)
_ZN40_INTERNAL_5e4ecabd_4_k_cu_917ba328_110934cuda3std6ranges3__45__cpo4swapE:
	.zero		1
.L_7:


//--------------------- .nv.constant0._ZN7cutlass13device_kernelINS_4gemm6kernel13GemmUniversalIN4cute5tupleIJiiiiEEENS1_10collective13CollectiveMmaINS1_37MainloopSm90TmaGmmaWarpSpecializedFP8ILi5ENS5_IJNS4_1CILi1EEESB_SB_EEENS1_35KernelTmaWarpSpecializedCooperativeEEENS5_IJNSA_ILi256EEENSA_ILi80EEENSA_ILi128EEEEEENS_12float_e4m3_tENS5_IJlSB_lEEESJ_SK_NS4_8TiledMMAINS4_8MMA_AtomIJNS4_4SM904GMMA30MMA_64x16x32_F32E4M3E4M3_SS_TNILNSO_7ScaleInE1ELSQ_1EEEEEENS4_6LayoutINS5_IJNSA_ILi2EEESB_SB_EEENS5_IJSB_NSA_ILi0EEESW_EEEEENS5_IJNS4_10UnderscoreESZ_SZ_EEEEENS4_13SM90_TMA_LOADENS4_14ComposedLayoutINS4_7SwizzleILi3ELi4ELi3EEENS4_18smem_ptr_flag_bitsILi8EEENST_INS5_IJNSA_ILi8EEESH_EEENS5_IJSH_SB_EEEEEEEvNS4_8identityES12_S1C_vS1D_EENS_8epilogue10collective6detail29Sm90TmaWarpSpecializedAdapterINS1G_15DefaultEpilogueISJ_SK_SK_NS1F_6thread17LinearCombinationISJ_Li1EffLNS1K_9ScaleType4KindE0ELNS_15FloatRoundStyleE2ESJ_EENS1_15EpilogueDefaultEEEEEvvEEEEvNT_6ParamsE --------------------------
	.section	.nv.constant0._ZN7cutlass13device_kernelINS_4gemm6kernel13GemmUniversalIN4cute5tupleIJiiiiEEENS1_10collective13CollectiveMmaINS1_37MainloopSm90TmaGmmaWarpSpecializedFP8ILi5ENS5_IJNS4_1CILi1EEESB_SB_EEENS1_35KernelTmaWarpSpecializedCooperativeEEENS5_IJNSA_ILi256EEENSA_ILi80EEENSA_ILi128EEEEEENS_12float_e4m3_tENS5_IJlSB_lEEESJ_SK_NS4_8TiledMMAINS4_8MMA_AtomIJNS4_4SM904GMMA30MMA_64x16x32_F32E4M3E4M3_SS_TNILNSO_7ScaleInE1ELSQ_1EEEEEENS4_6LayoutINS5_IJNSA_ILi2EEESB_SB_EEENS5_IJSB_NSA_ILi0EEESW_EEEEENS5_IJNS4_10UnderscoreESZ_SZ_EEEEENS4_13SM90_TMA_LOADENS4_14ComposedLayoutINS4_7SwizzleILi3ELi4ELi3EEENS4_18smem_ptr_flag_bitsILi8EEENST_INS5_IJNSA_ILi8EEESH_EEENS5_IJSH_SB_EEEEEEEvNS4_8identityES12_S1C_vS1D_EENS_8epilogue10collective6detail29Sm90TmaWarpSpecializedAdapterINS1G_15DefaultEpilogueISJ_SK_SK_NS1F_6thread17LinearCombinationISJ_Li1EffLNS1K_9ScaleType4KindE0ELNS_15FloatRoundStyleE2ESJ_EENS1_15EpilogueDefaultEEEEEvvEEEEvNT_6ParamsE,"a",@progbits
	.sectionflags	@""
	.align	4
.nv.constant0._ZN7cutlass13device_kernelINS_4gemm6kernel13GemmUniversalIN4cute5tupleIJiiiiEEENS1_10collective13CollectiveMmaINS1_37MainloopSm90TmaGmmaWarpSpecializedFP8ILi5ENS5_IJNS4_1CILi1EEESB_SB_EEENS1_35KernelTmaWarpSpecializedCooperativeEEENS5_IJNSA_ILi256EEENSA_ILi80EEENSA_ILi128EEEEEENS_12float_e4m3_tENS5_IJlSB_lEEESJ_SK_NS4_8TiledMMAINS4_8MMA_AtomIJNS4_4SM904GMMA30MMA_64x16x32_F32E4M3E4M3_SS_TNILNSO_7ScaleInE1ELSQ_1EEEEEENS4_6LayoutINS5_IJNSA_ILi2EEESB_SB_EEENS5_IJSB_NSA_ILi0EEESW_EEEEENS5_IJNS4_10UnderscoreESZ_SZ_EEEEENS4_13SM90_TMA_LOADENS4_14ComposedLayoutINS4_7SwizzleILi3ELi4ELi3EEENS4_18smem_ptr_flag_bitsILi8EEENST_INS5_IJNSA_ILi8EEESH_EEENS5_IJSH_SB_EEEEEEEvNS4_8identityES12_S1C_vS1D_EENS_8epilogue10collective6detail29Sm90TmaWarpSpecializedAdapterINS1G_15DefaultEpilogueISJ_SK_SK_NS1F_6thread17LinearCombinationISJ_Li1EffLNS1K_9ScaleType4KindE0ELNS_15FloatRoundStyleE2ESJ_EENS1_15EpilogueDefaultEEEEEvvEEEEvNT_6ParamsE:
	.zero		1664


//--------------------- SYMBOLS --------------------------

	.type		.nv.reservedSmem.offset0,@object
	.size		.nv.reservedSmem.offset0,0x4
